//
// Generated by NVIDIA NVVM Compiler
//
// Compiler Build ID: CL-36424714
// Cuda compilation tools, release 13.0, V13.0.88
// Based on NVVM 20.0.0
//

.version 9.0
.target sm_100
.address_size 64

	// .globl	_Z17sma_kernel_stridePKfPfiii

.visible .entry _Z17sma_kernel_stridePKfPfiii(
	.param .u64 .ptr .align 1 _Z17sma_kernel_stridePKfPfiii_param_0,
	.param .u64 .ptr .align 1 _Z17sma_kernel_stridePKfPfiii_param_1,
	.param .u32 _Z17sma_kernel_stridePKfPfiii_param_2,
	.param .u32 _Z17sma_kernel_stridePKfPfiii_param_3,
	.param .u32 _Z17sma_kernel_stridePKfPfiii_param_4
)
{
	.reg .pred 	%p<26>;
	.reg .b32 	%r<80>;
	.reg .b32 	%f<90>;
	.reg .b64 	%rd<38>;

	ld.param.u64 	%rd5, [_Z17sma_kernel_stridePKfPfiii_param_0];
	ld.param.u64 	%rd6, [_Z17sma_kernel_stridePKfPfiii_param_1];
	ld.param.u32 	%r37, [_Z17sma_kernel_stridePKfPfiii_param_2];
	ld.param.u32 	%r38, [_Z17sma_kernel_stridePKfPfiii_param_3];
	ld.param.u32 	%r39, [_Z17sma_kernel_stridePKfPfiii_param_4];
	cvta.to.global.u64 	%rd1, %rd5;
	cvta.to.global.u64 	%rd2, %rd6;
	mov.u32 	%r1, %ctaid.x;
	mov.u32 	%r78, %tid.x;
	mov.u32 	%r3, %ntid.x;
	setp.ge.s32 	%p1, %r1, %r39;
	setp.ge.s32 	%p2, %r78, %r37;
	or.pred  	%p3, %p1, %p2;
	@%p3 bra 	$L__BB0_41;
	add.s32 	%r4, %r38, -1;
	setp.lt.s32 	%p4, %r38, 1;
	mul.lo.s32 	%r5, %r37, %r1;
	cvt.rn.f32.s32 	%f1, %r38;
	@%p4 bra 	$L__BB0_20;
	and.b32  	%r6, %r38, 15;
	add.s32 	%r7, %r6, -1;
	and.b32  	%r8, %r38, 7;
	add.s32 	%r9, %r8, -1;
	and.b32  	%r10, %r38, 2147483632;
	and.b32  	%r11, %r38, 3;
	neg.s32 	%r12, %r10;
	add.s64 	%rd3, %rd1, -28;
$L__BB0_3:
	setp.lt.s32 	%p15, %r78, %r4;
	@%p15 bra 	$L__BB0_4;
	bra.uni 	$L__BB0_6;
$L__BB0_4:
	add.s32 	%r68, %r78, %r5;
	mul.wide.s32 	%rd36, %r68, 4;
	add.s64 	%rd37, %rd2, %rd36;
	mov.b32 	%r69, 2143289344;
	st.global.u32 	[%rd37], %r69;
$L__BB0_5:
	add.s32 	%r78, %r78, %r3;
	setp.lt.s32 	%p25, %r78, %r37;
	@%p25 bra 	$L__BB0_3;
	bra.uni 	$L__BB0_41;
$L__BB0_6:
	setp.lt.u32 	%p16, %r38, 16;
	add.s32 	%r19, %r78, %r5;
	mov.f32 	%f89, 0f00000000;
	mov.b32 	%r74, 0;
	@%p16 bra 	$L__BB0_9;
	mov.f32 	%f89, 0f00000000;
	mov.u32 	%r71, %r19;
	mov.u32 	%r72, %r12;
$L__BB0_8:
	.pragma "nounroll";
	mul.wide.s32 	%rd27, %r71, 4;
	add.s64 	%rd28, %rd3, %rd27;
	ld.global.f32 	%f23, [%rd28+28];
	add.f32 	%f24, %f89, %f23;
	ld.global.f32 	%f25, [%rd28+24];
	add.f32 	%f26, %f24, %f25;
	ld.global.f32 	%f27, [%rd28+20];
	add.f32 	%f28, %f26, %f27;
	ld.global.f32 	%f29, [%rd28+16];
	add.f32 	%f30, %f28, %f29;
	ld.global.f32 	%f31, [%rd28+12];
	add.f32 	%f32, %f30, %f31;
	ld.global.f32 	%f33, [%rd28+8];
	add.f32 	%f34, %f32, %f33;
	ld.global.f32 	%f35, [%rd28+4];
	add.f32 	%f36, %f34, %f35;
	ld.global.f32 	%f37, [%rd28];
	add.f32 	%f38, %f36, %f37;
	ld.global.f32 	%f39, [%rd28+-4];
	add.f32 	%f40, %f38, %f39;
	ld.global.f32 	%f41, [%rd28+-8];
	add.f32 	%f42, %f40, %f41;
	ld.global.f32 	%f43, [%rd28+-12];
	add.f32 	%f44, %f42, %f43;
	ld.global.f32 	%f45, [%rd28+-16];
	add.f32 	%f46, %f44, %f45;
	ld.global.f32 	%f47, [%rd28+-20];
	add.f32 	%f48, %f46, %f47;
	ld.global.f32 	%f49, [%rd28+-24];
	add.f32 	%f50, %f48, %f49;
	ld.global.f32 	%f51, [%rd28+-28];
	add.f32 	%f52, %f50, %f51;
	ld.global.f32 	%f53, [%rd28+-32];
	add.f32 	%f89, %f52, %f53;
	add.s32 	%r72, %r72, 16;
	add.s32 	%r71, %r71, -16;
	setp.eq.s32 	%p17, %r72, 0;
	mov.u32 	%r74, %r10;
	@%p17 bra 	$L__BB0_9;
	bra.uni 	$L__BB0_8;
$L__BB0_9:
	setp.eq.s32 	%p18, %r6, 0;
	@%p18 bra 	$L__BB0_19;
	setp.lt.u32 	%p19, %r7, 7;
	@%p19 bra 	$L__BB0_12;
	sub.s32 	%r65, %r19, %r74;
	mul.wide.s32 	%rd29, %r65, 4;
	add.s64 	%rd30, %rd1, %rd29;
	ld.global.f32 	%f55, [%rd30];
	add.f32 	%f56, %f89, %f55;
	ld.global.f32 	%f57, [%rd30+-4];
	add.f32 	%f58, %f56, %f57;
	ld.global.f32 	%f59, [%rd30+-8];
	add.f32 	%f60, %f58, %f59;
	ld.global.f32 	%f61, [%rd30+-12];
	add.f32 	%f62, %f60, %f61;
	ld.global.f32 	%f63, [%rd30+-16];
	add.f32 	%f64, %f62, %f63;
	ld.global.f32 	%f65, [%rd30+-20];
	add.f32 	%f66, %f64, %f65;
	ld.global.f32 	%f67, [%rd30+-24];
	add.f32 	%f68, %f66, %f67;
	ld.global.f32 	%f69, [%rd30+-28];
	add.f32 	%f89, %f68, %f69;
	add.s32 	%r74, %r74, 8;
$L__BB0_12:
	setp.eq.s32 	%p20, %r8, 0;
	@%p20 bra 	$L__BB0_19;
	setp.lt.u32 	%p21, %r9, 3;
	@%p21 bra 	$L__BB0_15;
	sub.s32 	%r66, %r19, %r74;
	mul.wide.s32 	%rd31, %r66, 4;
	add.s64 	%rd32, %rd1, %rd31;
	ld.global.f32 	%f71, [%rd32];
	add.f32 	%f72, %f89, %f71;
	ld.global.f32 	%f73, [%rd32+-4];
	add.f32 	%f74, %f72, %f73;
	ld.global.f32 	%f75, [%rd32+-8];
	add.f32 	%f76, %f74, %f75;
	ld.global.f32 	%f77, [%rd32+-12];
	add.f32 	%f89, %f76, %f77;
	add.s32 	%r74, %r74, 4;
$L__BB0_15:
	setp.eq.s32 	%p22, %r11, 0;
	@%p22 bra 	$L__BB0_19;
	setp.eq.s32 	%p23, %r11, 1;
	sub.s32 	%r67, %r19, %r74;
	mul.wide.s32 	%rd33, %r67, 4;
	add.s64 	%rd4, %rd1, %rd33;
	ld.global.f32 	%f78, [%rd4];
	add.f32 	%f89, %f89, %f78;
	@%p23 bra 	$L__BB0_19;
	setp.eq.s32 	%p24, %r11, 2;
	ld.global.f32 	%f79, [%rd4+-4];
	add.f32 	%f89, %f89, %f79;
	@%p24 bra 	$L__BB0_19;
	ld.global.f32 	%f80, [%rd4+-8];
	add.f32 	%f89, %f89, %f80;
$L__BB0_19:
	div.rn.f32 	%f81, %f89, %f1;
	mul.wide.s32 	%rd34, %r19, 4;
	add.s64 	%rd35, %rd2, %rd34;
	st.global.f32 	[%rd35], %f81;
	bra.uni 	$L__BB0_5;
$L__BB0_20:
	add.s32 	%r40, %r78, %r3;
	max.u32 	%r41, %r37, %r40;
	setp.lt.u32 	%p5, %r40, %r37;
	selp.u32 	%r42, 1, 0, %p5;
	add.s32 	%r43, %r40, %r42;
	sub.s32 	%r44, %r41, %r43;
	div.u32 	%r45, %r44, %r3;
	add.s32 	%r25, %r45, %r42;
	and.b32  	%r46, %r25, 3;
	setp.eq.s32 	%p6, %r46, 3;
	@%p6 bra 	$L__BB0_26;
	mov.f32 	%f18, 0f00000000;
	div.rn.f32 	%f16, %f18, %f1;
	add.s32 	%r48, %r25, 1;
	and.b32  	%r26, %r48, 3;
	mov.b32 	%r77, 0;
$L__BB0_22:
	.pragma "nounroll";
	setp.lt.s32 	%p7, %r78, %r4;
	@%p7 bra 	$L__BB0_24;
	add.s32 	%r49, %r78, %r5;
	mul.wide.s32 	%rd7, %r49, 4;
	add.s64 	%rd8, %rd2, %rd7;
	st.global.f32 	[%rd8], %f16;
	bra.uni 	$L__BB0_25;
$L__BB0_24:
	add.s32 	%r50, %r78, %r5;
	mul.wide.s32 	%rd9, %r50, 4;
	add.s64 	%rd10, %rd2, %rd9;
	mov.b32 	%r51, 2143289344;
	st.global.u32 	[%rd10], %r51;
$L__BB0_25:
	add.s32 	%r78, %r78, %r3;
	add.s32 	%r77, %r77, 1;
	setp.ne.s32 	%p8, %r77, %r26;
	@%p8 bra 	$L__BB0_22;
$L__BB0_26:
	setp.lt.u32 	%p9, %r25, 3;
	@%p9 bra 	$L__BB0_41;
	mov.f32 	%f19, 0f00000000;
	div.rn.f32 	%f17, %f19, %f1;
$L__BB0_28:
	setp.lt.s32 	%p10, %r78, %r4;
	@%p10 bra 	$L__BB0_30;
	add.s32 	%r52, %r78, %r5;
	mul.wide.s32 	%rd11, %r52, 4;
	add.s64 	%rd12, %rd2, %rd11;
	st.global.f32 	[%rd12], %f17;
	bra.uni 	$L__BB0_31;
$L__BB0_30:
	add.s32 	%r53, %r78, %r5;
	mul.wide.s32 	%rd13, %r53, 4;
	add.s64 	%rd14, %rd2, %rd13;
	mov.b32 	%r54, 2143289344;
	st.global.u32 	[%rd14], %r54;
$L__BB0_31:
	add.s32 	%r33, %r78, %r3;
	setp.lt.s32 	%p11, %r33, %r4;
	@%p11 bra 	$L__BB0_33;
	add.s32 	%r55, %r33, %r5;
	mul.wide.s32 	%rd15, %r55, 4;
	add.s64 	%rd16, %rd2, %rd15;
	st.global.f32 	[%rd16], %f17;
	bra.uni 	$L__BB0_34;
$L__BB0_33:
	add.s32 	%r56, %r33, %r5;
	mul.wide.s32 	%rd17, %r56, 4;
	add.s64 	%rd18, %rd2, %rd17;
	mov.b32 	%r57, 2143289344;
	st.global.u32 	[%rd18], %r57;
$L__BB0_34:
	add.s32 	%r34, %r33, %r3;
	setp.lt.s32 	%p12, %r34, %r4;
	@%p12 bra 	$L__BB0_36;
	add.s32 	%r58, %r34, %r5;
	mul.wide.s32 	%rd19, %r58, 4;
	add.s64 	%rd20, %rd2, %rd19;
	st.global.f32 	[%rd20], %f17;
	bra.uni 	$L__BB0_37;
$L__BB0_36:
	add.s32 	%r59, %r34, %r5;
	mul.wide.s32 	%rd21, %r59, 4;
	add.s64 	%rd22, %rd2, %rd21;
	mov.b32 	%r60, 2143289344;
	st.global.u32 	[%rd22], %r60;
$L__BB0_37:
	add.s32 	%r35, %r34, %r3;
	setp.lt.s32 	%p13, %r35, %r4;
	@%p13 bra 	$L__BB0_39;
	add.s32 	%r61, %r35, %r5;
	mul.wide.s32 	%rd23, %r61, 4;
	add.s64 	%rd24, %rd2, %rd23;
	st.global.f32 	[%rd24], %f17;
	bra.uni 	$L__BB0_40;
$L__BB0_39:
	add.s32 	%r62, %r35, %r5;
	mul.wide.s32 	%rd25, %r62, 4;
	add.s64 	%rd26, %rd2, %rd25;
	mov.b32 	%r63, 2143289344;
	st.global.u32 	[%rd26], %r63;
$L__BB0_40:
	add.s32 	%r78, %r35, %r3;
	setp.lt.s32 	%p14, %r78, %r37;
	@%p14 bra 	$L__BB0_28;
$L__BB0_41:
	ret;

}
	// .globl	_Z17ema_kernel_stridePKfPfiii
.visible .entry _Z17ema_kernel_stridePKfPfiii(
	.param .u64 .ptr .align 1 _Z17ema_kernel_stridePKfPfiii_param_0,
	.param .u64 .ptr .align 1 _Z17ema_kernel_stridePKfPfiii_param_1,
	.param .u32 _Z17ema_kernel_stridePKfPfiii_param_2,
	.param .u32 _Z17ema_kernel_stridePKfPfiii_param_3,
	.param .u32 _Z17ema_kernel_stridePKfPfiii_param_4
)
{
	.reg .pred 	%p<11>;
	.reg .b32 	%r<50>;
	.reg .b32 	%f<27>;
	.reg .b64 	%rd<26>;

	ld.param.u64 	%rd4, [_Z17ema_kernel_stridePKfPfiii_param_0];
	ld.param.u64 	%rd5, [_Z17ema_kernel_stridePKfPfiii_param_1];
	ld.param.u32 	%r22, [_Z17ema_kernel_stridePKfPfiii_param_2];
	ld.param.u32 	%r23, [_Z17ema_kernel_stridePKfPfiii_param_3];
	ld.param.u32 	%r24, [_Z17ema_kernel_stridePKfPfiii_param_4];
	cvta.to.global.u64 	%rd1, %rd5;
	cvta.to.global.u64 	%rd2, %rd4;
	mov.u32 	%r1, %ctaid.x;
	mov.u32 	%r47, %tid.x;
	mov.u32 	%r3, %ntid.x;
	add.s32 	%r25, %r23, 1;
	cvt.rn.f32.s32 	%f3, %r25;
	mov.f32 	%f4, 0f40000000;
	div.rn.f32 	%f1, %f4, %f3;
	setp.ge.s32 	%p1, %r1, %r24;
	@%p1 bra 	$L__BB1_14;
	setp.ne.s32 	%p2, %r47, 0;
	@%p2 bra 	$L__BB1_3;
	mul.lo.s32 	%r26, %r22, %r1;
	mul.wide.s32 	%rd6, %r26, 4;
	add.s64 	%rd7, %rd2, %rd6;
	ld.global.f32 	%f5, [%rd7];
	add.s64 	%rd8, %rd1, %rd6;
	st.global.f32 	[%rd8], %f5;
$L__BB1_3:
	bar.sync 	0;
	setp.ge.s32 	%p3, %r47, %r22;
	@%p3 bra 	$L__BB1_14;
	mul.lo.s32 	%r4, %r22, %r1;
	add.s32 	%r5, %r4, -1;
	mov.f32 	%f6, 0f3F800000;
	sub.f32 	%f2, %f6, %f1;
	add.s32 	%r27, %r47, %r3;
	max.u32 	%r28, %r22, %r27;
	setp.lt.u32 	%p4, %r27, %r22;
	selp.u32 	%r29, 1, 0, %p4;
	add.s32 	%r30, %r27, %r29;
	sub.s32 	%r31, %r28, %r30;
	div.u32 	%r32, %r31, %r3;
	add.s32 	%r6, %r32, %r29;
	and.b32  	%r33, %r6, 3;
	setp.eq.s32 	%p5, %r33, 3;
	mov.u32 	%r49, %r47;
	@%p5 bra 	$L__BB1_9;
	add.s32 	%r34, %r6, 1;
	and.b32  	%r35, %r34, 3;
	add.s32 	%r46, %r47, %r4;
	add.s64 	%rd3, %rd1, 4;
	add.s32 	%r45, %r46, -1;
	neg.s32 	%r44, %r35;
	mad.lo.s32 	%r49, %r3, %r35, %r47;
$L__BB1_6:
	.pragma "nounroll";
	setp.eq.s32 	%p6, %r47, 0;
	@%p6 bra 	$L__BB1_8;
	mul.wide.s32 	%rd9, %r45, 4;
	add.s64 	%rd10, %rd3, %rd9;
	ld.global.f32 	%f7, [%rd10+-4];
	mul.wide.s32 	%rd11, %r46, 4;
	add.s64 	%rd12, %rd2, %rd11;
	ld.global.f32 	%f8, [%rd12];
	mul.f32 	%f9, %f1, %f8;
	fma.rn.f32 	%f10, %f2, %f7, %f9;
	st.global.f32 	[%rd10], %f10;
$L__BB1_8:
	add.s32 	%r47, %r47, %r3;
	add.s32 	%r46, %r46, %r3;
	add.s32 	%r45, %r45, %r3;
	add.s32 	%r44, %r44, 1;
	setp.ne.s32 	%p7, %r44, 0;
	@%p7 bra 	$L__BB1_6;
$L__BB1_9:
	setp.lt.u32 	%p8, %r6, 3;
	@%p8 bra 	$L__BB1_14;
	shl.b32 	%r41, %r3, 2;
	cvt.u64.u32 	%rd21, %r41;
	shl.b32 	%r42, %r3, 1;
$L__BB1_11:
	setp.eq.s32 	%p9, %r49, 0;
	@%p9 bra 	$L__BB1_13;
	add.s32 	%r36, %r5, %r49;
	mul.wide.s32 	%rd13, %r36, 4;
	add.s64 	%rd14, %rd1, %rd13;
	ld.global.f32 	%f11, [%rd14];
	add.s32 	%r37, %r4, %r49;
	mul.wide.s32 	%rd15, %r37, 4;
	add.s64 	%rd16, %rd2, %rd15;
	ld.global.f32 	%f12, [%rd16];
	mul.f32 	%f13, %f1, %f12;
	fma.rn.f32 	%f14, %f2, %f11, %f13;
	st.global.f32 	[%rd14+4], %f14;
$L__BB1_13:
	add.s32 	%r38, %r49, %r3;
	add.s32 	%r39, %r5, %r38;
	mul.wide.s32 	%rd17, %r39, 4;
	add.s64 	%rd18, %rd1, %rd17;
	ld.global.f32 	%f15, [%rd18];
	add.s32 	%r40, %r4, %r38;
	mul.wide.s32 	%rd19, %r40, 4;
	add.s64 	%rd20, %rd2, %rd19;
	ld.global.f32 	%f16, [%rd20];
	mul.f32 	%f17, %f1, %f16;
	fma.rn.f32 	%f18, %f2, %f15, %f17;
	st.global.f32 	[%rd18+4], %f18;
	add.s64 	%rd22, %rd18, %rd21;
	ld.global.f32 	%f19, [%rd22];
	add.s64 	%rd23, %rd20, %rd21;
	ld.global.f32 	%f20, [%rd23];
	mul.f32 	%f21, %f1, %f20;
	fma.rn.f32 	%f22, %f2, %f19, %f21;
	st.global.f32 	[%rd22+4], %f22;
	add.s32 	%r43, %r38, %r42;
	add.s64 	%rd24, %rd22, %rd21;
	ld.global.f32 	%f23, [%rd24];
	add.s64 	%rd25, %rd23, %rd21;
	ld.global.f32 	%f24, [%rd25];
	mul.f32 	%f25, %f1, %f24;
	fma.rn.f32 	%f26, %f2, %f23, %f25;
	st.global.f32 	[%rd24+4], %f26;
	add.s32 	%r49, %r43, %r3;
	setp.lt.s32 	%p10, %r49, %r22;
	@%p10 bra 	$L__BB1_11;
$L__BB1_14:
	ret;

}
	// .globl	_Z17rsi_kernel_stridePKfPfiii
.visible .entry _Z17rsi_kernel_stridePKfPfiii(
	.param .u64 .ptr .align 1 _Z17rsi_kernel_stridePKfPfiii_param_0,
	.param .u64 .ptr .align 1 _Z17rsi_kernel_stridePKfPfiii_param_1,
	.param .u32 _Z17rsi_kernel_stridePKfPfiii_param_2,
	.param .u32 _Z17rsi_kernel_stridePKfPfiii_param_3,
	.param .u32 _Z17rsi_kernel_stridePKfPfiii_param_4
)
{
	.reg .pred 	%p<41>;
	.reg .b16 	%rs<25>;
	.reg .b32 	%r<87>;
	.reg .b32 	%f<146>;
	.reg .b64 	%rd<23>;

	ld.param.u64 	%rd3, [_Z17rsi_kernel_stridePKfPfiii_param_0];
	ld.param.u64 	%rd4, [_Z17rsi_kernel_stridePKfPfiii_param_1];
	ld.param.u32 	%r40, [_Z17rsi_kernel_stridePKfPfiii_param_2];
	ld.param.u32 	%r41, [_Z17rsi_kernel_stridePKfPfiii_param_3];
	ld.param.u32 	%r42, [_Z17rsi_kernel_stridePKfPfiii_param_4];
	cvta.to.global.u64 	%rd1, %rd3;
	cvta.to.global.u64 	%rd2, %rd4;
	mov.u32 	%r1, %ctaid.x;
	mov.u32 	%r85, %tid.x;
	mov.u32 	%r3, %ntid.x;
	setp.ge.s32 	%p1, %r1, %r42;
	setp.ge.s32 	%p2, %r85, %r40;
	or.pred  	%p3, %p1, %p2;
	@%p3 bra 	$L__BB2_23;
	setp.lt.s32 	%p4, %r41, 1;
	mul.lo.s32 	%r4, %r40, %r1;
	@%p4 bra 	$L__BB2_17;
	sub.s32 	%r59, %r85, %r41;
	add.s32 	%r5, %r59, 1;
	cvt.u16.u32 	%rs1, %r41;
	add.s32 	%r6, %r4, 1;
	sub.s32 	%r7, %r6, %r41;
	mov.b32 	%r75, 0;
	mov.b16 	%rs23, 0;
	mov.u16 	%rs24, %rs23;
	mov.u32 	%r76, %r85;
$L__BB2_3:
	mul.lo.s32 	%r10, %r3, %r75;
	add.s32 	%r60, %r5, %r10;
	max.s32 	%r11, %r76, %r60;
	add.s32 	%r12, %r85, %r10;
	sub.s32 	%r61, %r41, %r12;
	add.s32 	%r13, %r11, %r61;
	setp.lt.s32 	%p15, %r76, %r41;
	mov.f32 	%f131, 0f7FC00000;
	@%p15 bra 	$L__BB2_16;
	sub.s32 	%r80, %r76, %r41;
	add.s32 	%r62, %r13, %r76;
	sub.s32 	%r63, %r12, %r62;
	setp.gt.u32 	%p16, %r63, -8;
	mov.f32 	%f145, 0f00000000;
	mov.f32 	%f144, %f145;
	@%p16 bra 	$L__BB2_7;
	sub.s32 	%r64, %r76, %r85;
	sub.s32 	%r65, %r64, %r10;
	and.b32  	%r66, %r13, -8;
	sub.s32 	%r78, %r65, %r66;
	add.s32 	%r77, %r7, %r76;
	mov.f32 	%f145, 0f00000000;
$L__BB2_6:
	.pragma "nounroll";
	mul.wide.s32 	%rd13, %r77, 4;
	add.s64 	%rd14, %rd1, %rd13;
	ld.global.f32 	%f36, [%rd14];
	ld.global.f32 	%f37, [%rd14+-4];
	sub.f32 	%f38, %f36, %f37;
	setp.gt.f32 	%p17, %f38, 0f00000000;
	add.f32 	%f39, %f144, %f38;
	sub.f32 	%f40, %f145, %f38;
	selp.f32 	%f41, %f39, %f144, %p17;
	selp.f32 	%f42, %f145, %f40, %p17;
	ld.global.f32 	%f43, [%rd14+4];
	sub.f32 	%f44, %f43, %f36;
	setp.gt.f32 	%p18, %f44, 0f00000000;
	add.f32 	%f45, %f41, %f44;
	sub.f32 	%f46, %f42, %f44;
	selp.f32 	%f47, %f45, %f41, %p18;
	selp.f32 	%f48, %f42, %f46, %p18;
	ld.global.f32 	%f49, [%rd14+8];
	sub.f32 	%f50, %f49, %f43;
	setp.gt.f32 	%p19, %f50, 0f00000000;
	add.f32 	%f51, %f47, %f50;
	sub.f32 	%f52, %f48, %f50;
	selp.f32 	%f53, %f51, %f47, %p19;
	selp.f32 	%f54, %f48, %f52, %p19;
	ld.global.f32 	%f55, [%rd14+12];
	sub.f32 	%f56, %f55, %f49;
	setp.gt.f32 	%p20, %f56, 0f00000000;
	add.f32 	%f57, %f53, %f56;
	sub.f32 	%f58, %f54, %f56;
	selp.f32 	%f59, %f57, %f53, %p20;
	selp.f32 	%f60, %f54, %f58, %p20;
	ld.global.f32 	%f61, [%rd14+16];
	sub.f32 	%f62, %f61, %f55;
	setp.gt.f32 	%p21, %f62, 0f00000000;
	add.f32 	%f63, %f59, %f62;
	sub.f32 	%f64, %f60, %f62;
	selp.f32 	%f65, %f63, %f59, %p21;
	selp.f32 	%f66, %f60, %f64, %p21;
	ld.global.f32 	%f67, [%rd14+20];
	sub.f32 	%f68, %f67, %f61;
	setp.gt.f32 	%p22, %f68, 0f00000000;
	add.f32 	%f69, %f65, %f68;
	sub.f32 	%f70, %f66, %f68;
	selp.f32 	%f71, %f69, %f65, %p22;
	selp.f32 	%f72, %f66, %f70, %p22;
	ld.global.f32 	%f73, [%rd14+24];
	sub.f32 	%f74, %f73, %f67;
	setp.gt.f32 	%p23, %f74, 0f00000000;
	add.f32 	%f75, %f71, %f74;
	sub.f32 	%f76, %f72, %f74;
	selp.f32 	%f77, %f75, %f71, %p23;
	selp.f32 	%f78, %f72, %f76, %p23;
	add.s32 	%r80, %r80, 8;
	ld.global.f32 	%f79, [%rd14+28];
	sub.f32 	%f80, %f79, %f73;
	setp.gt.f32 	%p24, %f80, 0f00000000;
	add.f32 	%f81, %f77, %f80;
	sub.f32 	%f82, %f78, %f80;
	selp.f32 	%f144, %f81, %f77, %p24;
	selp.f32 	%f145, %f78, %f82, %p24;
	add.s32 	%r78, %r78, 8;
	add.s32 	%r77, %r77, 8;
	setp.eq.s32 	%p25, %r78, 0;
	@%p25 bra 	$L__BB2_7;
	bra.uni 	$L__BB2_6;
$L__BB2_7:
	and.b32  	%r67, %r13, 7;
	setp.eq.s32 	%p26, %r67, 0;
	@%p26 bra 	$L__BB2_15;
	cvt.u16.u32 	%rs10, %r11;
	cvt.u16.u32 	%rs11, %r3;
	cvt.u16.u32 	%rs12, %r85;
	mad.lo.s16 	%rs13, %rs24, %rs11, %rs12;
	sub.s16 	%rs14, %rs1, %rs13;
	add.s16 	%rs15, %rs14, %rs10;
	cvt.u32.u16 	%r68, %rs15;
	and.b32  	%r26, %r68, 7;
	add.s32 	%r69, %r26, -1;
	setp.lt.u32 	%p27, %r69, 3;
	@%p27 bra 	$L__BB2_10;
	add.s32 	%r70, %r80, %r6;
	mul.wide.s32 	%rd15, %r70, 4;
	add.s64 	%rd16, %rd1, %rd15;
	ld.global.f32 	%f84, [%rd16];
	ld.global.f32 	%f85, [%rd16+-4];
	sub.f32 	%f86, %f84, %f85;
	setp.gt.f32 	%p28, %f86, 0f00000000;
	add.f32 	%f87, %f144, %f86;
	sub.f32 	%f88, %f145, %f86;
	selp.f32 	%f89, %f87, %f144, %p28;
	selp.f32 	%f90, %f145, %f88, %p28;
	ld.global.f32 	%f91, [%rd16+4];
	sub.f32 	%f92, %f91, %f84;
	setp.gt.f32 	%p29, %f92, 0f00000000;
	add.f32 	%f93, %f89, %f92;
	sub.f32 	%f94, %f90, %f92;
	selp.f32 	%f95, %f93, %f89, %p29;
	selp.f32 	%f96, %f90, %f94, %p29;
	ld.global.f32 	%f97, [%rd16+8];
	sub.f32 	%f98, %f97, %f91;
	setp.gt.f32 	%p30, %f98, 0f00000000;
	add.f32 	%f99, %f95, %f98;
	sub.f32 	%f100, %f96, %f98;
	selp.f32 	%f101, %f99, %f95, %p30;
	selp.f32 	%f102, %f96, %f100, %p30;
	add.s32 	%r80, %r80, 4;
	ld.global.f32 	%f103, [%rd16+12];
	sub.f32 	%f104, %f103, %f97;
	setp.gt.f32 	%p31, %f104, 0f00000000;
	add.f32 	%f105, %f101, %f104;
	sub.f32 	%f106, %f102, %f104;
	selp.f32 	%f144, %f105, %f101, %p31;
	selp.f32 	%f145, %f102, %f106, %p31;
$L__BB2_10:
	and.b32  	%r71, %r26, 3;
	setp.eq.s32 	%p32, %r71, 0;
	@%p32 bra 	$L__BB2_15;
	mad.lo.s16 	%rs19, %rs23, %rs11, %rs12;
	sub.s16 	%rs20, %rs1, %rs19;
	add.s16 	%rs7, %rs20, %rs10;
	and.b16  	%rs21, %rs7, 3;
	setp.eq.s16 	%p33, %rs21, 1;
	@%p33 bra 	$L__BB2_13;
	add.s32 	%r72, %r80, %r6;
	mul.wide.s32 	%rd17, %r72, 4;
	add.s64 	%rd18, %rd1, %rd17;
	ld.global.f32 	%f108, [%rd18];
	ld.global.f32 	%f109, [%rd18+-4];
	sub.f32 	%f110, %f108, %f109;
	setp.gt.f32 	%p34, %f110, 0f00000000;
	add.f32 	%f111, %f144, %f110;
	sub.f32 	%f112, %f145, %f110;
	selp.f32 	%f113, %f111, %f144, %p34;
	selp.f32 	%f114, %f145, %f112, %p34;
	add.s32 	%r80, %r80, 2;
	ld.global.f32 	%f115, [%rd18+4];
	sub.f32 	%f116, %f115, %f108;
	setp.gt.f32 	%p35, %f116, 0f00000000;
	add.f32 	%f117, %f113, %f116;
	sub.f32 	%f118, %f114, %f116;
	selp.f32 	%f144, %f117, %f113, %p35;
	selp.f32 	%f145, %f114, %f118, %p35;
$L__BB2_13:
	and.b16  	%rs22, %rs7, 1;
	setp.eq.b16 	%p36, %rs22, 1;
	not.pred 	%p37, %p36;
	@%p37 bra 	$L__BB2_15;
	add.s32 	%r73, %r80, %r6;
	mul.wide.s32 	%rd19, %r73, 4;
	add.s64 	%rd20, %rd1, %rd19;
	ld.global.f32 	%f119, [%rd20];
	ld.global.f32 	%f120, [%rd20+-4];
	sub.f32 	%f121, %f119, %f120;
	setp.gt.f32 	%p38, %f121, 0f00000000;
	add.f32 	%f122, %f144, %f121;
	sub.f32 	%f123, %f145, %f121;
	selp.f32 	%f144, %f122, %f144, %p38;
	selp.f32 	%f145, %f145, %f123, %p38;
$L__BB2_15:
	setp.eq.f32 	%p39, %f145, 0f00000000;
	div.rn.f32 	%f124, %f144, %f145;
	add.f32 	%f125, %f124, 0f3F800000;
	mov.f32 	%f126, 0f42C80000;
	div.rn.f32 	%f127, %f126, %f125;
	sub.f32 	%f128, %f126, %f127;
	selp.f32 	%f131, 0f42C60512, %f128, %p39;
$L__BB2_16:
	add.s32 	%r74, %r76, %r4;
	mul.wide.s32 	%rd21, %r74, 4;
	add.s64 	%rd22, %rd2, %rd21;
	st.global.f32 	[%rd22], %f131;
	add.s32 	%r76, %r76, %r3;
	setp.lt.s32 	%p40, %r76, %r40;
	add.s32 	%r75, %r75, 1;
	add.s16 	%rs24, %rs24, 1;
	add.s16 	%rs23, %rs23, 1;
	@%p40 bra 	$L__BB2_3;
	bra.uni 	$L__BB2_23;
$L__BB2_17:
	add.s32 	%r43, %r85, %r3;
	max.u32 	%r44, %r40, %r43;
	setp.lt.u32 	%p5, %r43, %r40;
	selp.u32 	%r45, 1, 0, %p5;
	add.s32 	%r46, %r43, %r45;
	sub.s32 	%r47, %r44, %r46;
	div.u32 	%r48, %r47, %r3;
	add.s32 	%r31, %r48, %r45;
	and.b32  	%r49, %r31, 3;
	setp.eq.s32 	%p6, %r49, 3;
	@%p6 bra 	$L__BB2_20;
	add.s32 	%r51, %r31, 1;
	and.b32  	%r32, %r51, 3;
	mov.b32 	%r84, 0;
$L__BB2_19:
	.pragma "nounroll";
	setp.lt.s32 	%p7, %r85, %r41;
	selp.f32 	%f27, 0f7FC00000, 0f42C60512, %p7;
	add.s32 	%r52, %r85, %r4;
	mul.wide.s32 	%rd5, %r52, 4;
	add.s64 	%rd6, %rd2, %rd5;
	st.global.f32 	[%rd6], %f27;
	add.s32 	%r85, %r85, %r3;
	add.s32 	%r84, %r84, 1;
	setp.ne.s32 	%p8, %r84, %r32;
	@%p8 bra 	$L__BB2_19;
$L__BB2_20:
	setp.lt.u32 	%p9, %r31, 3;
	@%p9 bra 	$L__BB2_23;
	shl.b32 	%r55, %r3, 2;
	cvt.u64.u32 	%rd9, %r55;
$L__BB2_22:
	setp.lt.s32 	%p10, %r85, %r41;
	selp.f32 	%f28, 0f7FC00000, 0f42C60512, %p10;
	add.s32 	%r53, %r85, %r4;
	mul.wide.s32 	%rd7, %r53, 4;
	add.s64 	%rd8, %rd2, %rd7;
	st.global.f32 	[%rd8], %f28;
	add.s32 	%r54, %r85, %r3;
	setp.lt.s32 	%p11, %r54, %r41;
	selp.f32 	%f29, 0f7FC00000, 0f42C60512, %p11;
	add.s64 	%rd10, %rd8, %rd9;
	st.global.f32 	[%rd10], %f29;
	add.s32 	%r56, %r54, %r3;
	setp.lt.s32 	%p12, %r56, %r41;
	selp.f32 	%f30, 0f7FC00000, 0f42C60512, %p12;
	add.s64 	%rd11, %rd10, %rd9;
	st.global.f32 	[%rd11], %f30;
	add.s32 	%r57, %r56, %r3;
	setp.lt.s32 	%p13, %r57, %r41;
	selp.f32 	%f31, 0f7FC00000, 0f42C60512, %p13;
	add.s64 	%rd12, %rd11, %rd9;
	st.global.f32 	[%rd12], %f31;
	add.s32 	%r85, %r57, %r3;
	setp.lt.s32 	%p14, %r85, %r40;
	@%p14 bra 	$L__BB2_22;
$L__BB2_23:
	ret;

}
	// .globl	_Z20stochk_kernel_stridePKfPfiii
.visible .entry _Z20stochk_kernel_stridePKfPfiii(
	.param .u64 .ptr .align 1 _Z20stochk_kernel_stridePKfPfiii_param_0,
	.param .u64 .ptr .align 1 _Z20stochk_kernel_stridePKfPfiii_param_1,
	.param .u32 _Z20stochk_kernel_stridePKfPfiii_param_2,
	.param .u32 _Z20stochk_kernel_stridePKfPfiii_param_3,
	.param .u32 _Z20stochk_kernel_stridePKfPfiii_param_4
)
{
	.reg .pred 	%p<94>;
	.reg .b16 	%rs<23>;
	.reg .b32 	%r<129>;
	.reg .b32 	%f<165>;
	.reg .b64 	%rd<82>;

	ld.param.u64 	%rd7, [_Z20stochk_kernel_stridePKfPfiii_param_0];
	ld.param.u64 	%rd8, [_Z20stochk_kernel_stridePKfPfiii_param_1];
	ld.param.u32 	%r45, [_Z20stochk_kernel_stridePKfPfiii_param_2];
	ld.param.u32 	%r46, [_Z20stochk_kernel_stridePKfPfiii_param_3];
	ld.param.u32 	%r47, [_Z20stochk_kernel_stridePKfPfiii_param_4];
	cvta.to.global.u64 	%rd1, %rd8;
	cvta.to.global.u64 	%rd2, %rd7;
	mov.u32 	%r1, %ctaid.x;
	mov.u32 	%r127, %tid.x;
	mov.u32 	%r3, %ntid.x;
	setp.ge.s32 	%p1, %r1, %r47;
	setp.ge.s32 	%p2, %r127, %r45;
	or.pred  	%p3, %p1, %p2;
	@%p3 bra 	$L__BB3_52;
	add.s32 	%r4, %r46, -1;
	mul.lo.s32 	%r5, %r45, %r1;
	add.s32 	%r6, %r5, 1;
	setp.lt.s32 	%p4, %r46, 1;
	@%p4 bra 	$L__BB3_22;
	sub.s32 	%r93, %r127, %r46;
	add.s32 	%r7, %r93, 1;
	cvt.u16.u32 	%rs1, %r46;
	add.s64 	%rd3, %rd2, 64;
	cvt.s64.s32 	%rd4, %r5;
	add.s64 	%rd5, %rd2, 28;
	sub.s32 	%r8, %r6, %r46;
	mov.b32 	%r117, 0;
	mov.b16 	%rs21, 0;
	cvt.u16.u32 	%rs10, %r3;
	cvt.u16.u32 	%rs11, %r127;
	mov.u16 	%rs22, %rs21;
	mov.u32 	%r118, %r127;
$L__BB3_3:
	mad.lo.s16 	%rs12, %rs21, %rs10, %rs11;
	sub.s16 	%rs13, %rs1, %rs12;
	mul.lo.s32 	%r11, %r3, %r117;
	add.s32 	%r94, %r7, %r11;
	max.s32 	%r12, %r118, %r94;
	cvt.u16.u32 	%rs14, %r12;
	add.s16 	%rs5, %rs13, %rs14;
	add.s32 	%r13, %r127, %r11;
	sub.s32 	%r95, %r46, %r13;
	add.s32 	%r14, %r12, %r95;
	setp.lt.s32 	%p20, %r118, %r4;
	@%p20 bra 	$L__BB3_7;
	sub.s32 	%r122, %r118, %r46;
	add.s32 	%r96, %r6, %r122;
	mul.wide.s32 	%rd54, %r96, 4;
	add.s64 	%rd55, %rd2, %rd54;
	ld.global.f32 	%f164, [%rd55];
	add.s32 	%r97, %r14, %r118;
	sub.s32 	%r98, %r13, %r97;
	setp.gt.u32 	%p21, %r98, -16;
	mov.f32 	%f163, %f164;
	@%p21 bra 	$L__BB3_10;
	sub.s32 	%r99, %r118, %r127;
	sub.s32 	%r100, %r99, %r11;
	and.b32  	%r101, %r14, -16;
	sub.s32 	%r120, %r100, %r101;
	add.s32 	%r119, %r8, %r118;
	mov.f32 	%f163, %f164;
	bra.uni 	$L__BB3_9;
$L__BB3_6:
	add.s32 	%r113, %r118, %r5;
	mul.wide.s32 	%rd78, %r113, 4;
	add.s64 	%rd79, %rd1, %rd78;
	mov.b32 	%r114, 0;
	st.global.u32 	[%rd79], %r114;
	bra.uni 	$L__BB3_8;
$L__BB3_7:
	add.s32 	%r115, %r118, %r5;
	mul.wide.s32 	%rd80, %r115, 4;
	add.s64 	%rd81, %rd1, %rd80;
	mov.b32 	%r116, 2143289344;
	st.global.u32 	[%rd81], %r116;
$L__BB3_8:
	add.s32 	%r118, %r118, %r3;
	setp.lt.s32 	%p93, %r118, %r45;
	add.s32 	%r117, %r117, 1;
	add.s16 	%rs22, %rs22, 1;
	add.s16 	%rs21, %rs21, 1;
	@%p93 bra 	$L__BB3_3;
	bra.uni 	$L__BB3_52;
$L__BB3_9:
	.pragma "nounroll";
	cvt.s64.s32 	%rd56, %r122;
	add.s64 	%rd57, %rd4, %rd56;
	shl.b64 	%rd58, %rd57, 2;
	add.s64 	%rd59, %rd3, %rd58;
	mul.wide.s32 	%rd60, %r119, 4;
	add.s64 	%rd61, %rd5, %rd60;
	ld.global.f32 	%f62, [%rd61+-28];
	setp.gt.f32 	%p22, %f62, %f163;
	selp.f32 	%f63, %f62, %f163, %p22;
	setp.lt.f32 	%p23, %f62, %f164;
	selp.f32 	%f64, %f62, %f164, %p23;
	ld.global.f32 	%f65, [%rd61+-24];
	setp.gt.f32 	%p24, %f65, %f63;
	selp.f32 	%f66, %f65, %f63, %p24;
	setp.lt.f32 	%p25, %f65, %f64;
	selp.f32 	%f67, %f65, %f64, %p25;
	ld.global.f32 	%f68, [%rd61+-20];
	setp.gt.f32 	%p26, %f68, %f66;
	selp.f32 	%f69, %f68, %f66, %p26;
	setp.lt.f32 	%p27, %f68, %f67;
	selp.f32 	%f70, %f68, %f67, %p27;
	ld.global.f32 	%f71, [%rd61+-16];
	setp.gt.f32 	%p28, %f71, %f69;
	selp.f32 	%f72, %f71, %f69, %p28;
	setp.lt.f32 	%p29, %f71, %f70;
	selp.f32 	%f73, %f71, %f70, %p29;
	ld.global.f32 	%f74, [%rd61+-12];
	setp.gt.f32 	%p30, %f74, %f72;
	selp.f32 	%f75, %f74, %f72, %p30;
	setp.lt.f32 	%p31, %f74, %f73;
	selp.f32 	%f76, %f74, %f73, %p31;
	ld.global.f32 	%f77, [%rd61+-8];
	setp.gt.f32 	%p32, %f77, %f75;
	selp.f32 	%f78, %f77, %f75, %p32;
	setp.lt.f32 	%p33, %f77, %f76;
	selp.f32 	%f79, %f77, %f76, %p33;
	ld.global.f32 	%f80, [%rd61+-4];
	setp.gt.f32 	%p34, %f80, %f78;
	selp.f32 	%f81, %f80, %f78, %p34;
	setp.lt.f32 	%p35, %f80, %f79;
	selp.f32 	%f82, %f80, %f79, %p35;
	ld.global.f32 	%f83, [%rd61];
	setp.gt.f32 	%p36, %f83, %f81;
	selp.f32 	%f84, %f83, %f81, %p36;
	setp.lt.f32 	%p37, %f83, %f82;
	selp.f32 	%f85, %f83, %f82, %p37;
	ld.global.f32 	%f86, [%rd61+4];
	setp.gt.f32 	%p38, %f86, %f84;
	selp.f32 	%f87, %f86, %f84, %p38;
	setp.lt.f32 	%p39, %f86, %f85;
	selp.f32 	%f88, %f86, %f85, %p39;
	ld.global.f32 	%f89, [%rd61+8];
	setp.gt.f32 	%p40, %f89, %f87;
	selp.f32 	%f90, %f89, %f87, %p40;
	setp.lt.f32 	%p41, %f89, %f88;
	selp.f32 	%f91, %f89, %f88, %p41;
	ld.global.f32 	%f92, [%rd61+12];
	setp.gt.f32 	%p42, %f92, %f90;
	selp.f32 	%f93, %f92, %f90, %p42;
	setp.lt.f32 	%p43, %f92, %f91;
	selp.f32 	%f94, %f92, %f91, %p43;
	ld.global.f32 	%f95, [%rd61+16];
	setp.gt.f32 	%p44, %f95, %f93;
	selp.f32 	%f96, %f95, %f93, %p44;
	setp.lt.f32 	%p45, %f95, %f94;
	selp.f32 	%f97, %f95, %f94, %p45;
	ld.global.f32 	%f98, [%rd61+20];
	setp.gt.f32 	%p46, %f98, %f96;
	selp.f32 	%f99, %f98, %f96, %p46;
	setp.lt.f32 	%p47, %f98, %f97;
	selp.f32 	%f100, %f98, %f97, %p47;
	ld.global.f32 	%f101, [%rd61+24];
	setp.gt.f32 	%p48, %f101, %f99;
	selp.f32 	%f102, %f101, %f99, %p48;
	setp.lt.f32 	%p49, %f101, %f100;
	selp.f32 	%f103, %f101, %f100, %p49;
	ld.global.f32 	%f104, [%rd61+28];
	setp.gt.f32 	%p50, %f104, %f102;
	selp.f32 	%f105, %f104, %f102, %p50;
	setp.lt.f32 	%p51, %f104, %f103;
	selp.f32 	%f106, %f104, %f103, %p51;
	add.s32 	%r122, %r122, 16;
	ld.global.f32 	%f107, [%rd59];
	setp.gt.f32 	%p52, %f107, %f105;
	selp.f32 	%f163, %f107, %f105, %p52;
	setp.lt.f32 	%p53, %f107, %f106;
	selp.f32 	%f164, %f107, %f106, %p53;
	add.s32 	%r120, %r120, 16;
	add.s32 	%r119, %r119, 16;
	setp.eq.s32 	%p54, %r120, 0;
	@%p54 bra 	$L__BB3_10;
	bra.uni 	$L__BB3_9;
$L__BB3_10:
	and.b32  	%r102, %r14, 15;
	setp.eq.s32 	%p55, %r102, 0;
	@%p55 bra 	$L__BB3_20;
	cvt.u16.u32 	%rs15, %r12;
	cvt.u16.u32 	%rs16, %r3;
	cvt.u16.u32 	%rs17, %r127;
	mad.lo.s16 	%rs18, %rs22, %rs16, %rs17;
	sub.s16 	%rs19, %rs1, %rs18;
	add.s16 	%rs20, %rs19, %rs15;
	cvt.u32.u16 	%r103, %rs20;
	and.b32  	%r27, %r103, 15;
	add.s32 	%r104, %r27, -1;
	setp.lt.u32 	%p56, %r104, 7;
	@%p56 bra 	$L__BB3_13;
	add.s32 	%r105, %r122, %r6;
	mul.wide.s32 	%rd62, %r105, 4;
	add.s64 	%rd63, %rd2, %rd62;
	ld.global.f32 	%f109, [%rd63];
	setp.gt.f32 	%p57, %f109, %f163;
	selp.f32 	%f110, %f109, %f163, %p57;
	setp.lt.f32 	%p58, %f109, %f164;
	selp.f32 	%f111, %f109, %f164, %p58;
	ld.global.f32 	%f112, [%rd63+4];
	setp.gt.f32 	%p59, %f112, %f110;
	selp.f32 	%f113, %f112, %f110, %p59;
	setp.lt.f32 	%p60, %f112, %f111;
	selp.f32 	%f114, %f112, %f111, %p60;
	ld.global.f32 	%f115, [%rd63+8];
	setp.gt.f32 	%p61, %f115, %f113;
	selp.f32 	%f116, %f115, %f113, %p61;
	setp.lt.f32 	%p62, %f115, %f114;
	selp.f32 	%f117, %f115, %f114, %p62;
	ld.global.f32 	%f118, [%rd63+12];
	setp.gt.f32 	%p63, %f118, %f116;
	selp.f32 	%f119, %f118, %f116, %p63;
	setp.lt.f32 	%p64, %f118, %f117;
	selp.f32 	%f120, %f118, %f117, %p64;
	ld.global.f32 	%f121, [%rd63+16];
	setp.gt.f32 	%p65, %f121, %f119;
	selp.f32 	%f122, %f121, %f119, %p65;
	setp.lt.f32 	%p66, %f121, %f120;
	selp.f32 	%f123, %f121, %f120, %p66;
	ld.global.f32 	%f124, [%rd63+20];
	setp.gt.f32 	%p67, %f124, %f122;
	selp.f32 	%f125, %f124, %f122, %p67;
	setp.lt.f32 	%p68, %f124, %f123;
	selp.f32 	%f126, %f124, %f123, %p68;
	ld.global.f32 	%f127, [%rd63+24];
	setp.gt.f32 	%p69, %f127, %f125;
	selp.f32 	%f128, %f127, %f125, %p69;
	setp.lt.f32 	%p70, %f127, %f126;
	selp.f32 	%f129, %f127, %f126, %p70;
	add.s32 	%r28, %r122, 8;
	cvt.s64.s32 	%rd64, %r122;
	add.s64 	%rd65, %rd64, %rd4;
	shl.b64 	%rd66, %rd65, 2;
	add.s64 	%rd67, %rd2, %rd66;
	ld.global.f32 	%f130, [%rd67+32];
	setp.gt.f32 	%p71, %f130, %f128;
	selp.f32 	%f163, %f130, %f128, %p71;
	setp.lt.f32 	%p72, %f130, %f129;
	selp.f32 	%f164, %f130, %f129, %p72;
	mov.u32 	%r122, %r28;
$L__BB3_13:
	and.b32  	%r106, %r27, 7;
	setp.eq.s32 	%p73, %r106, 0;
	@%p73 bra 	$L__BB3_20;
	cvt.u32.u16 	%r107, %rs5;
	and.b32  	%r108, %r107, 7;
	and.b32  	%r30, %r107, 3;
	add.s32 	%r109, %r108, -1;
	setp.lt.u32 	%p74, %r109, 3;
	@%p74 bra 	$L__BB3_16;
	add.s32 	%r110, %r122, %r6;
	mul.wide.s32 	%rd68, %r110, 4;
	add.s64 	%rd69, %rd2, %rd68;
	ld.global.f32 	%f132, [%rd69];
	setp.gt.f32 	%p75, %f132, %f163;
	selp.f32 	%f133, %f132, %f163, %p75;
	setp.lt.f32 	%p76, %f132, %f164;
	selp.f32 	%f134, %f132, %f164, %p76;
	ld.global.f32 	%f135, [%rd69+4];
	setp.gt.f32 	%p77, %f135, %f133;
	selp.f32 	%f136, %f135, %f133, %p77;
	setp.lt.f32 	%p78, %f135, %f134;
	selp.f32 	%f137, %f135, %f134, %p78;
	ld.global.f32 	%f138, [%rd69+8];
	setp.gt.f32 	%p79, %f138, %f136;
	selp.f32 	%f139, %f138, %f136, %p79;
	setp.lt.f32 	%p80, %f138, %f137;
	selp.f32 	%f140, %f138, %f137, %p80;
	add.s32 	%r31, %r122, 4;
	cvt.s64.s32 	%rd70, %r122;
	add.s64 	%rd71, %rd70, %rd4;
	shl.b64 	%rd72, %rd71, 2;
	add.s64 	%rd73, %rd2, %rd72;
	ld.global.f32 	%f141, [%rd73+16];
	setp.gt.f32 	%p81, %f141, %f139;
	selp.f32 	%f163, %f141, %f139, %p81;
	setp.lt.f32 	%p82, %f141, %f140;
	selp.f32 	%f164, %f141, %f140, %p82;
	mov.u32 	%r122, %r31;
$L__BB3_16:
	setp.eq.s32 	%p83, %r30, 0;
	@%p83 bra 	$L__BB3_20;
	add.s32 	%r111, %r122, %r6;
	mul.wide.s32 	%rd74, %r111, 4;
	add.s64 	%rd6, %rd2, %rd74;
	ld.global.f32 	%f142, [%rd6];
	setp.gt.f32 	%p84, %f142, %f163;
	selp.f32 	%f163, %f142, %f163, %p84;
	setp.lt.f32 	%p85, %f142, %f164;
	selp.f32 	%f164, %f142, %f164, %p85;
	setp.eq.s32 	%p86, %r30, 1;
	@%p86 bra 	$L__BB3_20;
	ld.global.f32 	%f143, [%rd6+4];
	setp.gt.f32 	%p87, %f143, %f163;
	selp.f32 	%f163, %f143, %f163, %p87;
	setp.lt.f32 	%p88, %f143, %f164;
	selp.f32 	%f164, %f143, %f164, %p88;
	setp.eq.s32 	%p89, %r30, 2;
	@%p89 bra 	$L__BB3_20;
	ld.global.f32 	%f144, [%rd6+8];
	setp.gt.f32 	%p90, %f144, %f163;
	selp.f32 	%f163, %f144, %f163, %p90;
	setp.lt.f32 	%p91, %f144, %f164;
	selp.f32 	%f164, %f144, %f164, %p91;
$L__BB3_20:
	sub.f32 	%f30, %f163, %f164;
	setp.eq.f32 	%p92, %f30, 0f00000000;
	@%p92 bra 	$L__BB3_6;
	add.s32 	%r112, %r118, %r5;
	mul.wide.s32 	%rd75, %r112, 4;
	add.s64 	%rd76, %rd2, %rd75;
	ld.global.f32 	%f145, [%rd76];
	sub.f32 	%f146, %f145, %f164;
	div.rn.f32 	%f147, %f146, %f30;
	mul.f32 	%f148, %f147, 0f42C80000;
	add.s64 	%rd77, %rd1, %rd75;
	st.global.f32 	[%rd77], %f148;
	bra.uni 	$L__BB3_8;
$L__BB3_22:
	add.s32 	%r48, %r127, %r3;
	max.u32 	%r49, %r45, %r48;
	setp.lt.u32 	%p5, %r48, %r45;
	selp.u32 	%r50, 1, 0, %p5;
	add.s32 	%r51, %r48, %r50;
	sub.s32 	%r52, %r49, %r51;
	div.u32 	%r53, %r52, %r3;
	add.s32 	%r33, %r53, %r50;
	and.b32  	%r54, %r33, 3;
	setp.eq.s32 	%p6, %r54, 3;
	@%p6 bra 	$L__BB3_30;
	add.s32 	%r56, %r33, 1;
	and.b32  	%r34, %r56, 3;
	mov.b32 	%r126, 0;
$L__BB3_24:
	.pragma "nounroll";
	setp.lt.s32 	%p7, %r127, %r4;
	@%p7 bra 	$L__BB3_28;
	sub.s32 	%r57, %r127, %r46;
	add.s32 	%r58, %r6, %r57;
	mul.wide.s32 	%rd9, %r58, 4;
	add.s64 	%rd10, %rd2, %rd9;
	ld.global.f32 	%f31, [%rd10];
	sub.f32 	%f32, %f31, %f31;
	setp.eq.f32 	%p8, %f32, 0f00000000;
	@%p8 bra 	$L__BB3_27;
	add.s32 	%r59, %r127, %r5;
	mul.wide.s32 	%rd11, %r59, 4;
	add.s64 	%rd12, %rd2, %rd11;
	ld.global.f32 	%f41, [%rd12];
	sub.f32 	%f42, %f41, %f31;
	div.rn.f32 	%f43, %f42, %f32;
	mul.f32 	%f44, %f43, 0f42C80000;
	add.s64 	%rd13, %rd1, %rd11;
	st.global.f32 	[%rd13], %f44;
	bra.uni 	$L__BB3_29;
$L__BB3_27:
	add.s32 	%r60, %r127, %r5;
	mul.wide.s32 	%rd14, %r60, 4;
	add.s64 	%rd15, %rd1, %rd14;
	mov.b32 	%r61, 0;
	st.global.u32 	[%rd15], %r61;
	bra.uni 	$L__BB3_29;
$L__BB3_28:
	add.s32 	%r62, %r127, %r5;
	mul.wide.s32 	%rd16, %r62, 4;
	add.s64 	%rd17, %rd1, %rd16;
	mov.b32 	%r63, 2143289344;
	st.global.u32 	[%rd17], %r63;
$L__BB3_29:
	add.s32 	%r127, %r127, %r3;
	add.s32 	%r126, %r126, 1;
	setp.ne.s32 	%p9, %r126, %r34;
	@%p9 bra 	$L__BB3_24;
$L__BB3_30:
	setp.lt.u32 	%p10, %r33, 3;
	@%p10 bra 	$L__BB3_52;
$L__BB3_31:
	setp.ge.s32 	%p11, %r127, %r4;
	@%p11 bra 	$L__BB3_33;
	add.s32 	%r69, %r127, %r5;
	mul.wide.s32 	%rd25, %r69, 4;
	add.s64 	%rd26, %rd1, %rd25;
	mov.b32 	%r70, 2143289344;
	st.global.u32 	[%rd26], %r70;
	bra.uni 	$L__BB3_36;
$L__BB3_33:
	sub.s32 	%r64, %r127, %r46;
	add.s32 	%r65, %r6, %r64;
	mul.wide.s32 	%rd18, %r65, 4;
	add.s64 	%rd19, %rd2, %rd18;
	ld.global.f32 	%f33, [%rd19];
	sub.f32 	%f34, %f33, %f33;
	setp.neu.f32 	%p12, %f34, 0f00000000;
	@%p12 bra 	$L__BB3_35;
	add.s32 	%r67, %r127, %r5;
	mul.wide.s32 	%rd23, %r67, 4;
	add.s64 	%rd24, %rd1, %rd23;
	mov.b32 	%r68, 0;
	st.global.u32 	[%rd24], %r68;
	bra.uni 	$L__BB3_36;
$L__BB3_35:
	add.s32 	%r66, %r127, %r5;
	mul.wide.s32 	%rd20, %r66, 4;
	add.s64 	%rd21, %rd2, %rd20;
	ld.global.f32 	%f45, [%rd21];
	sub.f32 	%f46, %f45, %f33;
	div.rn.f32 	%f47, %f46, %f34;
	mul.f32 	%f48, %f47, 0f42C80000;
	add.s64 	%rd22, %rd1, %rd20;
	st.global.f32 	[%rd22], %f48;
$L__BB3_36:
	add.s32 	%r41, %r127, %r3;
	setp.lt.s32 	%p13, %r41, %r4;
	@%p13 bra 	$L__BB3_40;
	sub.s32 	%r71, %r41, %r46;
	add.s32 	%r72, %r6, %r71;
	mul.wide.s32 	%rd27, %r72, 4;
	add.s64 	%rd28, %rd2, %rd27;
	ld.global.f32 	%f35, [%rd28];
	sub.f32 	%f36, %f35, %f35;
	setp.eq.f32 	%p14, %f36, 0f00000000;
	@%p14 bra 	$L__BB3_39;
	add.s32 	%r73, %r41, %r5;
	mul.wide.s32 	%rd29, %r73, 4;
	add.s64 	%rd30, %rd2, %rd29;
	ld.global.f32 	%f49, [%rd30];
	sub.f32 	%f50, %f49, %f35;
	div.rn.f32 	%f51, %f50, %f36;
	mul.f32 	%f52, %f51, 0f42C80000;
	add.s64 	%rd31, %rd1, %rd29;
	st.global.f32 	[%rd31], %f52;
	bra.uni 	$L__BB3_41;
$L__BB3_39:
	add.s32 	%r74, %r41, %r5;
	mul.wide.s32 	%rd32, %r74, 4;
	add.s64 	%rd33, %rd1, %rd32;
	mov.b32 	%r75, 0;
	st.global.u32 	[%rd33], %r75;
	bra.uni 	$L__BB3_41;
$L__BB3_40:
	add.s32 	%r76, %r41, %r5;
	mul.wide.s32 	%rd34, %r76, 4;
	add.s64 	%rd35, %rd1, %rd34;
	mov.b32 	%r77, 2143289344;
	st.global.u32 	[%rd35], %r77;
$L__BB3_41:
	add.s32 	%r42, %r41, %r3;
	setp.lt.s32 	%p15, %r42, %r4;
	@%p15 bra 	$L__BB3_45;
	sub.s32 	%r78, %r42, %r46;
	add.s32 	%r79, %r6, %r78;
	mul.wide.s32 	%rd36, %r79, 4;
	add.s64 	%rd37, %rd2, %rd36;
	ld.global.f32 	%f37, [%rd37];
	sub.f32 	%f38, %f37, %f37;
	setp.eq.f32 	%p16, %f38, 0f00000000;
	@%p16 bra 	$L__BB3_44;
	add.s32 	%r80, %r42, %r5;
	mul.wide.s32 	%rd38, %r80, 4;
	add.s64 	%rd39, %rd2, %rd38;
	ld.global.f32 	%f53, [%rd39];
	sub.f32 	%f54, %f53, %f37;
	div.rn.f32 	%f55, %f54, %f38;
	mul.f32 	%f56, %f55, 0f42C80000;
	add.s64 	%rd40, %rd1, %rd38;
	st.global.f32 	[%rd40], %f56;
	bra.uni 	$L__BB3_46;
$L__BB3_44:
	add.s32 	%r81, %r42, %r5;
	mul.wide.s32 	%rd41, %r81, 4;
	add.s64 	%rd42, %rd1, %rd41;
	mov.b32 	%r82, 0;
	st.global.u32 	[%rd42], %r82;
	bra.uni 	$L__BB3_46;
$L__BB3_45:
	add.s32 	%r83, %r42, %r5;
	mul.wide.s32 	%rd43, %r83, 4;
	add.s64 	%rd44, %rd1, %rd43;
	mov.b32 	%r84, 2143289344;
	st.global.u32 	[%rd44], %r84;
$L__BB3_46:
	add.s32 	%r43, %r42, %r3;
	setp.lt.s32 	%p17, %r43, %r4;
	@%p17 bra 	$L__BB3_50;
	sub.s32 	%r85, %r43, %r46;
	add.s32 	%r86, %r6, %r85;
	mul.wide.s32 	%rd45, %r86, 4;
	add.s64 	%rd46, %rd2, %rd45;
	ld.global.f32 	%f39, [%rd46];
	sub.f32 	%f40, %f39, %f39;
	setp.eq.f32 	%p18, %f40, 0f00000000;
	@%p18 bra 	$L__BB3_49;
	add.s32 	%r87, %r43, %r5;
	mul.wide.s32 	%rd47, %r87, 4;
	add.s64 	%rd48, %rd2, %rd47;
	ld.global.f32 	%f57, [%rd48];
	sub.f32 	%f58, %f57, %f39;
	div.rn.f32 	%f59, %f58, %f40;
	mul.f32 	%f60, %f59, 0f42C80000;
	add.s64 	%rd49, %rd1, %rd47;
	st.global.f32 	[%rd49], %f60;
	bra.uni 	$L__BB3_51;
$L__BB3_49:
	add.s32 	%r88, %r43, %r5;
	mul.wide.s32 	%rd50, %r88, 4;
	add.s64 	%rd51, %rd1, %rd50;
	mov.b32 	%r89, 0;
	st.global.u32 	[%rd51], %r89;
	bra.uni 	$L__BB3_51;
$L__BB3_50:
	add.s32 	%r90, %r43, %r5;
	mul.wide.s32 	%rd52, %r90, 4;
	add.s64 	%rd53, %rd1, %rd52;
	mov.b32 	%r91, 2143289344;
	st.global.u32 	[%rd53], %r91;
$L__BB3_51:
	add.s32 	%r127, %r43, %r3;
	setp.lt.s32 	%p19, %r127, %r45;
	@%p19 bra 	$L__BB3_31;
$L__BB3_52:
	ret;

}


// ===== COMPILED SASS (sm_100) =====

	.target	sm_100

	.elftype	@"ET_EXEC"


//--------------------- .note.nv.tkinfo           --------------------------
	.section	.note.nv.tkinfo,"",@"SHT_NOTE"
	.sectionflags	@"SHF_NOTE_NV_TKINFO"
	.tkinfo
        /*0018*/ 	.word	0x00000002
        /*0030*/ 	.string	""
        /*0030*/ 	.string	"ptxas"
        /*0030*/ 	.string	"Cuda compilation tools, release 13.0, V13.0.88"
        /*0030*/ 	.string	"Build cuda_13.0.r13.0/compiler.36424714_0"
        /*0030*/ 	.string	"-arch sm_100 -m 64 "



//--------------------- .note.nv.cuinfo           --------------------------
	.section	.note.nv.cuinfo,"",@"SHT_NOTE"
	.sectionflags	@"SHF_NOTE_NV_CUINFO"
        /*0018*/ 	.short	0x0002
        /*001a*/ 	.short	0x0064
        /*001c*/ 	.short	0x0082
	.zero		2


//--------------------- .nv.info                  --------------------------
	.section	.nv.info,"",@"SHT_CUDA_INFO"
	.align	4


	//----- nvinfo : EIATTR_REGCOUNT
	.align		4
        /*0000*/ 	.byte	0x04, 0x2f
        /*0002*/ 	.short	(.L_1 - .L_0)
	.align		4
.L_0:
        /*0004*/ 	.word	index@(_Z17sma_kernel_stridePKfPfiii)
        /*0008*/ 	.word	0x00000020


	//----- nvinfo : EIATTR_FRAME_SIZE
	.align		4
.L_1:
        /*000c*/ 	.byte	0x04, 0x11
        /*000e*/ 	.short	(.L_3 - .L_2)
	.align		4
.L_2:
        /*0010*/ 	.word	index@($__internal_3_$__cuda_sm3x_div_rn_noftz_f32_slowpath)
        /*0014*/ 	.word	0x00000000


	//----- nvinfo : EIATTR_FRAME_SIZE
	.align		4
.L_3:
        /*0018*/ 	.byte	0x04, 0x11
        /*001a*/ 	.short	(.L_5 - .L_4)
	.align		4
.L_4:
        /*001c*/ 	.word	index@(_Z17sma_kernel_stridePKfPfiii)
        /*0020*/ 	.word	0x00000000


	//----- nvinfo : EIATTR_REGCOUNT
	.align		4
.L_5:
        /*0024*/ 	.byte	0x04, 0x2f
        /*0026*/ 	.short	(.L_7 - .L_6)
	.align		4
.L_6:
        /*0028*/ 	.word	index@(_Z17ema_kernel_stridePKfPfiii)
        /*002c*/ 	.word	0x0000001e


	//----- nvinfo : EIATTR_FRAME_SIZE
	.align		4
.L_7:
        /*0030*/ 	.byte	0x04, 0x11
        /*0032*/ 	.short	(.L_9 - .L_8)
	.align		4
.L_8:
        /*0034*/ 	.word	index@($__internal_2_$__cuda_sm3x_div_rn_noftz_f32_slowpath)
        /*0038*/ 	.word	0x00000000


	//----- nvinfo : EIATTR_FRAME_SIZE
	.align		4
.L_9:
        /*003c*/ 	.byte	0x04, 0x11
        /*003e*/ 	.short	(.L_11 - .L_10)
	.align		4
.L_10:
        /*0040*/ 	.word	index@(_Z17ema_kernel_stridePKfPfiii)
        /*0044*/ 	.word	0x00000000


	//----- nvinfo : EIATTR_REGCOUNT
	.align		4
.L_11:
        /*0048*/ 	.byte	0x04, 0x2f
        /*004a*/ 	.short	(.L_13 - .L_12)
	.align		4
.L_12:
        /*004c*/ 	.word	index@(_Z17rsi_kernel_stridePKfPfiii)
        /*0050*/ 	.word	0x0000001e


	//----- nvinfo : EIATTR_FRAME_SIZE
	.align		4
.L_13:
        /*0054*/ 	.byte	0x04, 0x11
        /*0056*/ 	.short	(.L_15 - .L_14)
	.align		4
.L_14:
        /*0058*/ 	.word	index@($__internal_1_$__cuda_sm3x_div_rn_noftz_f32_slowpath)
        /*005c*/ 	.word	0x00000000


	//----- nvinfo : EIATTR_FRAME_SIZE
	.align		4
.L_15:
        /*0060*/ 	.byte	0x04, 0x11
        /*0062*/ 	.short	(.L_17 - .L_16)
	.align		4
.L_16:
        /*0064*/ 	.word	index@(_Z17rsi_kernel_stridePKfPfiii)
        /*0068*/ 	.word	0x00000000


	//----- nvinfo : EIATTR_REGCOUNT
	.align		4
.L_17:
        /*006c*/ 	.byte	0x04, 0x2f
        /*006e*/ 	.short	(.L_19 - .L_18)
	.align		4
.L_18:
        /*0070*/ 	.word	index@(_Z20stochk_kernel_stridePKfPfiii)
        /*0074*/ 	.word	0x00000020


	//----- nvinfo : EIATTR_FRAME_SIZE
	.align		4
.L_19:
        /*0078*/ 	.byte	0x04, 0x11
        /*007a*/ 	.short	(.L_21 - .L_20)
	.align		4
.L_20:
        /*007c*/ 	.word	index@($__internal_0_$__cuda_sm3x_div_rn_noftz_f32_slowpath)
        /*0080*/ 	.word	0x00000000


	//----- nvinfo : EIATTR_FRAME_SIZE
	.align		4
.L_21:
        /*0084*/ 	.byte	0x04, 0x11
        /*0086*/ 	.short	(.L_23 - .L_22)
	.align		4
.L_22:
        /*0088*/ 	.word	index@(_Z20stochk_kernel_stridePKfPfiii)
        /*008c*/ 	.word	0x00000000


	//----- nvinfo : EIATTR_MIN_STACK_SIZE
	.align		4
.L_23:
        /*0090*/ 	.byte	0x04, 0x12
        /*0092*/ 	.short	(.L_25 - .L_24)
	.align		4
.L_24:
        /*0094*/ 	.word	index@(_Z20stochk_kernel_stridePKfPfiii)
        /*0098*/ 	.word	0x00000000


	//----- nvinfo : EIATTR_MIN_STACK_SIZE
	.align		4
.L_25:
        /*009c*/ 	.byte	0x04, 0x12
        /*009e*/ 	.short	(.L_27 - .L_26)
	.align		4
.L_26:
        /*00a0*/ 	.word	index@(_Z17rsi_kernel_stridePKfPfiii)
        /*00a4*/ 	.word	0x00000000


	//----- nvinfo : EIATTR_MIN_STACK_SIZE
	.align		4
.L_27:
        /*00a8*/ 	.byte	0x04, 0x12
        /*00aa*/ 	.short	(.L_29 - .L_28)
	.align		4
.L_28:
        /*00ac*/ 	.word	index@(_Z17ema_kernel_stridePKfPfiii)
        /*00b0*/ 	.word	0x00000000


	//----- nvinfo : EIATTR_MIN_STACK_SIZE
	.align		4
.L_29:
        /*00b4*/ 	.byte	0x04, 0x12
        /*00b6*/ 	.short	(.L_31 - .L_30)
	.align		4
.L_30:
        /*00b8*/ 	.word	index@(_Z17sma_kernel_stridePKfPfiii)
        /*00bc*/ 	.word	0x00000000
.L_31:


//--------------------- .nv.compat                --------------------------
	.section	.nv.compat,"",@"SHT_CUDA_COMPAT_INFO"
	.align	4
        /*0000*/ 	.byte	0x02, 0x09, 0x00, 0x00, 0x02, 0x02, 0x01, 0x00, 0x02, 0x05, 0x05, 0x00, 0x03, 0x07, 0x01, 0x01
        /*0010*/ 	.byte	0x02, 0x03, 0x00, 0x00, 0x02, 0x06, 0x01, 0x00, 0x04, 0x0b, 0x08, 0x00, 0x01, 0x00, 0x00, 0x00
        /*0020*/ 	.byte	0x00, 0x00, 0x00, 0x00


//--------------------- .nv.info._Z20stochk_kernel_stridePKfPfiii --------------------------
	.section	.nv.info._Z20stochk_kernel_stridePKfPfiii,"",@"SHT_CUDA_INFO"
	.sectionflags	@""
	.align	4


	//----- nvinfo : EIATTR_CUDA_API_VERSION
	.align		4
        /*0000*/ 	.byte	0x04, 0x37
        /*0002*/ 	.short	(.L_33 - .L_32)
.L_32:
        /*0004*/ 	.word	0x00000082


	//----- nvinfo : EIATTR_KPARAM_INFO
	.align		4
.L_33:
        /*0008*/ 	.byte	0x04, 0x17
        /*000a*/ 	.short	(.L_35 - .L_34)
.L_34:
        /*000c*/ 	.word	0x00000000
        /*0010*/ 	.short	0x0004
        /*0012*/ 	.short	0x0018
        /*0014*/ 	.byte	0x00, 0xf0, 0x11, 0x00


	//----- nvinfo : EIATTR_KPARAM_INFO
	.align		4
.L_35:
        /*0018*/ 	.byte	0x04, 0x17
        /*001a*/ 	.short	(.L_37 - .L_36)
.L_36:
        /*001c*/ 	.word	0x00000000
        /*0020*/ 	.short	0x0003
        /*0022*/ 	.short	0x0014
        /*0024*/ 	.byte	0x00, 0xf0, 0x11, 0x00


	//----- nvinfo : EIATTR_KPARAM_INFO
	.align		4
.L_37:
        /*0028*/ 	.byte	0x04, 0x17
        /*002a*/ 	.short	(.L_39 - .L_38)
.L_38:
        /*002c*/ 	.word	0x00000000
        /*0030*/ 	.short	0x0002
        /*0032*/ 	.short	0x0010
        /*0034*/ 	.byte	0x00, 0xf0, 0x11, 0x00


	//----- nvinfo : EIATTR_KPARAM_INFO
	.align		4
.L_39:
        /*0038*/ 	.byte	0x04, 0x17
        /*003a*/ 	.short	(.L_41 - .L_40)
.L_40:
        /*003c*/ 	.word	0x00000000
        /*0040*/ 	.short	0x0001
        /*0042*/ 	.short	0x0008
        /*0044*/ 	.byte	0x00, 0xf5, 0x21, 0x00


	//----- nvinfo : EIATTR_KPARAM_INFO
	.align		4
.L_41:
        /*0048*/ 	.byte	0x04, 0x17
        /*004a*/ 	.short	(.L_43 - .L_42)
.L_42:
        /*004c*/ 	.word	0x00000000
        /*0050*/ 	.short	0x0000
        /*0052*/ 	.short	0x0000
        /*0054*/ 	.byte	0x00, 0xf5, 0x21, 0x00


	//----- nvinfo : EIATTR_SPARSE_MMA_MASK
	.align		4
.L_43:
        /*0058*/ 	.byte	0x03, 0x50
        /*005a*/ 	.short	0x0000


	//----- nvinfo : EIATTR_MAXREG_COUNT
	.align		4
        /*005c*/ 	.byte	0x03, 0x1b
        /*005e*/ 	.short	0x00ff


	//----- nvinfo : EIATTR_MERCURY_ISA_VERSION
	.align		4
        /*0060*/ 	.byte	0x03, 0x5f
        /*0062*/ 	.short	0x0101


	//----- nvinfo : EIATTR_VRC_CTA_INIT_COUNT
	.align		4
        /*0064*/ 	.byte	0x02, 0x4a
	.zero		1
	.zero		1


	//----- nvinfo : EIATTR_EXIT_INSTR_OFFSETS
	.align		4
        /*0068*/ 	.byte	0x04, 0x1c
        /*006a*/ 	.short	(.L_45 - .L_44)


	//   ....[0]....
.L_44:
        /*006c*/ 	.word	0x00000070


	//   ....[1]....
        /*0070*/ 	.word	0x00001400


	//   ....[2]....
        /*0074*/ 	.word	0x00001960


	//   ....[3]....
        /*0078*/ 	.word	0x00002430


	//----- nvinfo : EIATTR_CRS_STACK_SIZE
	.align		4
.L_45:
        /*007c*/ 	.byte	0x04, 0x1e
        /*007e*/ 	.short	(.L_47 - .L_46)
.L_46:
        /*0080*/ 	.word	0x00000000


	//----- nvinfo : EIATTR_CBANK_PARAM_SIZE
	.align		4
.L_47:
        /*0084*/ 	.byte	0x03, 0x19
        /*0086*/ 	.short	0x001c


	//----- nvinfo : EIATTR_PARAM_CBANK
	.align		4
        /*0088*/ 	.byte	0x04, 0x0a
        /*008a*/ 	.short	(.L_49 - .L_48)
	.align		4
.L_48:
        /*008c*/ 	.word	index@(.nv.constant0._Z20stochk_kernel_stridePKfPfiii)
        /*0090*/ 	.short	0x0380
        /*0092*/ 	.short	0x001c


	//----- nvinfo : EIATTR_SW_WAR
	.align		4
.L_49:
        /*0094*/ 	.byte	0x04, 0x36
        /*0096*/ 	.short	(.L_51 - .L_50)
.L_50:
        /*0098*/ 	.word	0x00000008
.L_51:


//--------------------- .nv.info._Z17rsi_kernel_stridePKfPfiii --------------------------
	.section	.nv.info._Z17rsi_kernel_stridePKfPfiii,"",@"SHT_CUDA_INFO"
	.sectionflags	@""
	.align	4


	//----- nvinfo : EIATTR_CUDA_API_VERSION
	.align		4
        /*0000*/ 	.byte	0x04, 0x37
        /*0002*/ 	.short	(.L_53 - .L_52)
.L_52:
        /*0004*/ 	.word	0x00000082


	//----- nvinfo : EIATTR_KPARAM_INFO
	.align		4
.L_53:
        /*0008*/ 	.byte	0x04, 0x17
        /*000a*/ 	.short	(.L_55 - .L_54)
.L_54:
        /*000c*/ 	.word	0x00000000
        /*0010*/ 	.short	0x0004
        /*0012*/ 	.short	0x0018
        /*0014*/ 	.byte	0x00, 0xf0, 0x11, 0x00


	//----- nvinfo : EIATTR_KPARAM_INFO
	.align		4
.L_55:
        /*0018*/ 	.byte	0x04, 0x17
        /*001a*/ 	.short	(.L_57 - .L_56)
.L_56:
        /*001c*/ 	.word	0x00000000
        /*0020*/ 	.short	0x0003
        /*0022*/ 	.short	0x0014
        /*0024*/ 	.byte	0x00, 0xf0, 0x11, 0x00


	//----- nvinfo : EIATTR_KPARAM_INFO
	.align		4
.L_57:
        /*0028*/ 	.byte	0x04, 0x17
        /*002a*/ 	.short	(.L_59 - .L_58)
.L_58:
        /*002c*/ 	.word	0x00000000
        /*0030*/ 	.short	0x0002
        /*0032*/ 	.short	0x0010
        /*0034*/ 	.byte	0x00, 0xf0, 0x11, 0x00


	//----- nvinfo : EIATTR_KPARAM_INFO
	.align		4
.L_59:
        /*0038*/ 	.byte	0x04, 0x17
        /*003a*/ 	.short	(.L_61 - .L_60)
.L_60:
        /*003c*/ 	.word	0x00000000
        /*0040*/ 	.short	0x0001
        /*0042*/ 	.short	0x0008
        /*0044*/ 	.byte	0x00, 0xf5, 0x21, 0x00


	//----- nvinfo : EIATTR_KPARAM_INFO
	.align		4
.L_61:
        /*0048*/ 	.byte	0x04, 0x17
        /*004a*/ 	.short	(.L_63 - .L_62)
.L_62:
        /*004c*/ 	.word	0x00000000
        /*0050*/ 	.short	0x0000
        /*0052*/ 	.short	0x0000
        /*0054*/ 	.byte	0x00, 0xf5, 0x21, 0x00


	//----- nvinfo : EIATTR_SPARSE_MMA_MASK
	.align		4
.L_63:
        /*0058*/ 	.byte	0x03, 0x50
        /*005a*/ 	.short	0x0000


	//----- nvinfo : EIATTR_MAXREG_COUNT
	.align		4
        /*005c*/ 	.byte	0x03, 0x1b
        /*005e*/ 	.short	0x00ff


	//----- nvinfo : EIATTR_MERCURY_ISA_VERSION
	.align		4
        /*0060*/ 	.byte	0x03, 0x5f
        /*0062*/ 	.short	0x0101


	//----- nvinfo : EIATTR_VRC_CTA_INIT_COUNT
	.align		4
        /*0064*/ 	.byte	0x02, 0x4a
	.zero		1
	.zero		1


	//----- nvinfo : EIATTR_EXIT_INSTR_OFFSETS
	.align		4
        /*0068*/ 	.byte	0x04, 0x1c
        /*006a*/ 	.short	(.L_65 - .L_64)


	//   ....[0]....
.L_64:
        /*006c*/ 	.word	0x00000070


	//   ....[1]....
        /*0070*/ 	.word	0x00000d80


	//   ....[2]....
        /*0074*/ 	.word	0x00001050


	//   ....[3]....
        /*0078*/ 	.word	0x00001230


	//----- nvinfo : EIATTR_CRS_STACK_SIZE
	.align		4
.L_65:
        /*007c*/ 	.byte	0x04, 0x1e
        /*007e*/ 	.short	(.L_67 - .L_66)
.L_66:
        /*0080*/ 	.word	0x00000000


	//----- nvinfo : EIATTR_CBANK_PARAM_SIZE
	.align		4
.L_67:
        /*0084*/ 	.byte	0x03, 0x19
        /*0086*/ 	.short	0x001c


	//----- nvinfo : EIATTR_PARAM_CBANK
	.align		4
        /*0088*/ 	.byte	0x04, 0x0a
        /*008a*/ 	.short	(.L_69 - .L_68)
	.align		4
.L_68:
        /*008c*/ 	.word	index@(.nv.constant0._Z17rsi_kernel_stridePKfPfiii)
        /*0090*/ 	.short	0x0380
        /*0092*/ 	.short	0x001c


	//----- nvinfo : EIATTR_SW_WAR
	.align		4
.L_69:
        /*0094*/ 	.byte	0x04, 0x36
        /*0096*/ 	.short	(.L_71 - .L_70)
.L_70:
        /*0098*/ 	.word	0x00000008
.L_71:


//--------------------- .nv.info._Z17ema_kernel_stridePKfPfiii --------------------------
	.section	.nv.info._Z17ema_kernel_stridePKfPfiii,"",@"SHT_CUDA_INFO"
	.sectionflags	@""
	.align	4


	//----- nvinfo : EIATTR_CUDA_API_VERSION
	.align		4
        /*0000*/ 	.byte	0x04, 0x37
        /*0002*/ 	.short	(.L_73 - .L_72)
.L_72:
        /*0004*/ 	.word	0x00000082


	//----- nvinfo : EIATTR_KPARAM_INFO
	.align		4
.L_73:
        /*0008*/ 	.byte	0x04, 0x17
        /*000a*/ 	.short	(.L_75 - .L_74)
.L_74:
        /*000c*/ 	.word	0x00000000
        /*0010*/ 	.short	0x0004
        /*0012*/ 	.short	0x0018
        /*0014*/ 	.byte	0x00, 0xf0, 0x11, 0x00


	//----- nvinfo : EIATTR_KPARAM_INFO
	.align		4
.L_75:
        /*0018*/ 	.byte	0x04, 0x17
        /*001a*/ 	.short	(.L_77 - .L_76)
.L_76:
        /*001c*/ 	.word	0x00000000
        /*0020*/ 	.short	0x0003
        /*0022*/ 	.short	0x0014
        /*0024*/ 	.byte	0x00, 0xf0, 0x11, 0x00


	//----- nvinfo : EIATTR_KPARAM_INFO
	.align		4
.L_77:
        /*0028*/ 	.byte	0x04, 0x17
        /*002a*/ 	.short	(.L_79 - .L_78)
.L_78:
        /*002c*/ 	.word	0x00000000
        /*0030*/ 	.short	0x0002
        /*0032*/ 	.short	0x0010
        /*0034*/ 	.byte	0x00, 0xf0, 0x11, 0x00


	//----- nvinfo : EIATTR_KPARAM_INFO
	.align		4
.L_79:
        /*0038*/ 	.byte	0x04, 0x17
        /*003a*/ 	.short	(.L_81 - .L_80)
.L_80:
        /*003c*/ 	.word	0x00000000
        /*0040*/ 	.short	0x0001
        /*0042*/ 	.short	0x0008
        /*0044*/ 	.byte	0x00, 0xf5, 0x21, 0x00


	//----- nvinfo : EIATTR_KPARAM_INFO
	.align		4
.L_81:
        /*0048*/ 	.byte	0x04, 0x17
        /*004a*/ 	.short	(.L_83 - .L_82)
.L_82:
        /*004c*/ 	.word	0x00000000
        /*0050*/ 	.short	0x0000
        /*0052*/ 	.short	0x0000
        /*0054*/ 	.byte	0x00, 0xf5, 0x21, 0x00


	//----- nvinfo : EIATTR_SPARSE_MMA_MASK
	.align		4
.L_83:
        /*0058*/ 	.byte	0x03, 0x50
        /*005a*/ 	.short	0x0000


	//----- nvinfo : EIATTR_MAXREG_COUNT
	.align		4
        /*005c*/ 	.byte	0x03, 0x1b
        /*005e*/ 	.short	0x00ff


	//----- nvinfo : EIATTR_NUM_BARRIERS
	.align		4
        /*0060*/ 	.byte	0x02, 0x4c
        /*0062*/ 	.byte	0x01
	.zero		1


	//----- nvinfo : EIATTR_MERCURY_ISA_VERSION
	.align		4
        /*0064*/ 	.byte	0x03, 0x5f
        /*0066*/ 	.short	0x0101


	//----- nvinfo : EIATTR_VRC_CTA_INIT_COUNT
	.align		4
        /*0068*/ 	.byte	0x02, 0x4a
	.zero		1
	.zero		1


	//----- nvinfo : EIATTR_EXIT_INSTR_OFFSETS
	.align		4
        /*006c*/ 	.byte	0x04, 0x1c
        /*006e*/ 	.short	(.L_85 - .L_84)


	//   ....[0]....
.L_84:
        /*0070*/ 	.word	0x00000160


	//   ....[1]....
        /*0074*/ 	.word	0x00000270


	//   ....[2]....
        /*0078*/ 	.word	0x00000600


	//   ....[3]....
        /*007c*/ 	.word	0x00000900


	//----- nvinfo : EIATTR_CRS_STACK_SIZE
	.align		4
.L_85:
        /*0080*/ 	.byte	0x04, 0x1e
        /*0082*/ 	.short	(.L_87 - .L_86)
.L_86:
        /*0084*/ 	.word	0x00000000


	//----- nvinfo : EIATTR_CBANK_PARAM_SIZE
	.align		4
.L_87:
        /*0088*/ 	.byte	0x03, 0x19
        /*008a*/ 	.short	0x001c


	//----- nvinfo : EIATTR_PARAM_CBANK
	.align		4
        /*008c*/ 	.byte	0x04, 0x0a
        /*008e*/ 	.short	(.L_89 - .L_88)
	.align		4
.L_88:
        /*0090*/ 	.word	index@(.nv.constant0._Z17ema_kernel_stridePKfPfiii)
        /*0094*/ 	.short	0x0380
        /*0096*/ 	.short	0x001c


	//----- nvinfo : EIATTR_SW_WAR
	.align		4
.L_89:
        /*0098*/ 	.byte	0x04, 0x36
        /*009a*/ 	.short	(.L_91 - .L_90)
.L_90:
        /*009c*/ 	.word	0x00000008
.L_91:


//--------------------- .nv.info._Z17sma_kernel_stridePKfPfiii --------------------------
	.section	.nv.info._Z17sma_kernel_stridePKfPfiii,"",@"SHT_CUDA_INFO"
	.sectionflags	@""
	.align	4


	//----- nvinfo : EIATTR_CUDA_API_VERSION
	.align		4
        /*0000*/ 	.byte	0x04, 0x37
        /*0002*/ 	.short	(.L_93 - .L_92)
.L_92:
        /*0004*/ 	.word	0x00000082


	//----- nvinfo : EIATTR_KPARAM_INFO
	.align		4
.L_93:
        /*0008*/ 	.byte	0x04, 0x17
        /*000a*/ 	.short	(.L_95 - .L_94)
.L_94:
        /*000c*/ 	.word	0x00000000
        /*0010*/ 	.short	0x0004
        /*0012*/ 	.short	0x0018
        /*0014*/ 	.byte	0x00, 0xf0, 0x11, 0x00


	//----- nvinfo : EIATTR_KPARAM_INFO
	.align		4
.L_95:
        /*0018*/ 	.byte	0x04, 0x17
        /*001a*/ 	.short	(.L_97 - .L_96)
.L_96:
        /*001c*/ 	.word	0x00000000
        /*0020*/ 	.short	0x0003
        /*0022*/ 	.short	0x0014
        /*0024*/ 	.byte	0x00, 0xf0, 0x11, 0x00


	//----- nvinfo : EIATTR_KPARAM_INFO
	.align		4
.L_97:
        /*0028*/ 	.byte	0x04, 0x17
        /*002a*/ 	.short	(.L_99 - .L_98)
.L_98:
        /*002c*/ 	.word	0x00000000
        /*0030*/ 	.short	0x0002
        /*0032*/ 	.short	0x0010
        /*0034*/ 	.byte	0x00, 0xf0, 0x11, 0x00


	//----- nvinfo : EIATTR_KPARAM_INFO
	.align		4
.L_99:
        /*0038*/ 	.byte	0x04, 0x17
        /*003a*/ 	.short	(.L_101 - .L_100)
.L_100:
        /*003c*/ 	.word	0x00000000
        /*0040*/ 	.short	0x0001
        /*0042*/ 	.short	0x0008
        /*0044*/ 	.byte	0x00, 0xf5, 0x21, 0x00


	//----- nvinfo : EIATTR_KPARAM_INFO
	.align		4
.L_101:
        /*0048*/ 	.byte	0x04, 0x17
        /*004a*/ 	.short	(.L_103 - .L_102)
.L_102:
        /*004c*/ 	.word	0x00000000
        /*0050*/ 	.short	0x0000
        /*0052*/ 	.short	0x0000
        /*0054*/ 	.byte	0x00, 0xf5, 0x21, 0x00


	//----- nvinfo : EIATTR_SPARSE_MMA_MASK
	.align		4
.L_103:
        /*0058*/ 	.byte	0x03, 0x50
        /*005a*/ 	.short	0x0000


	//----- nvinfo : EIATTR_MAXREG_COUNT
	.align		4
        /*005c*/ 	.byte	0x03, 0x1b
        /*005e*/ 	.short	0x00ff


	//----- nvinfo : EIATTR_MERCURY_ISA_VERSION
	.align		4
        /*0060*/ 	.byte	0x03, 0x5f
        /*0062*/ 	.short	0x0101


	//----- nvinfo : EIATTR_VRC_CTA_INIT_COUNT
	.align		4
        /*0064*/ 	.byte	0x02, 0x4a
	.zero		1
	.zero		1


	//----- nvinfo : EIATTR_EXIT_INSTR_OFFSETS
	.align		4
        /*0068*/ 	.byte	0x04, 0x1c
        /*006a*/ 	.short	(.L_105 - .L_104)


	//   ....[0]....
.L_104:
        /*006c*/ 	.word	0x00000080


	//   ....[1]....
        /*0070*/ 	.word	0x00000a00


	//   ....[2]....
        /*0074*/ 	.word	0x00000da0


	//   ....[3]....
        /*0078*/ 	.word	0x00001150


	//----- nvinfo : EIATTR_CRS_STACK_SIZE
	.align		4
.L_105:
        /*007c*/ 	.byte	0x04, 0x1e
        /*007e*/ 	.short	(.L_107 - .L_106)
.L_106:
        /*0080*/ 	.word	0x00000000


	//----- nvinfo : EIATTR_CBANK_PARAM_SIZE
	.align		4
.L_107:
        /*0084*/ 	.byte	0x03, 0x19
        /*0086*/ 	.short	0x001c


	//----- nvinfo : EIATTR_PARAM_CBANK
	.align		4
        /*0088*/ 	.byte	0x04, 0x0a
        /*008a*/ 	.short	(.L_109 - .L_108)
	.align		4
.L_108:
        /*008c*/ 	.word	index@(.nv.constant0._Z17sma_kernel_stridePKfPfiii)
        /*0090*/ 	.short	0x0380
        /*0092*/ 	.short	0x001c


	//----- nvinfo : EIATTR_SW_WAR
	.align		4
.L_109:
        /*0094*/ 	.byte	0x04, 0x36
        /*0096*/ 	.short	(.L_111 - .L_110)
.L_110:
        /*0098*/ 	.word	0x00000008
.L_111:


//--------------------- .nv.callgraph             --------------------------
	.section	.nv.callgraph,"",@"SHT_CUDA_CALLGRAPH"
	.align	4
	.sectionentsize	8
	.align		4
        /*0000*/ 	.word	0x00000000
	.align		4
        /*0004*/ 	.word	0xffffffff
	.align		4
        /*0008*/ 	.word	0x00000000
	.align		4
        /*000c*/ 	.word	0xfffffffe
	.align		4
        /*0010*/ 	.word	0x00000000
	.align		4
        /*0014*/ 	.word	0xfffffffd
	.align		4
        /*0018*/ 	.word	0x00000000
	.align		4
        /*001c*/ 	.word	0xfffffffc


//--------------------- .text._Z20stochk_kernel_stridePKfPfiii --------------------------
	.section	.text._Z20stochk_kernel_stridePKfPfiii,"ax",@progbits
	.align	128
        .global         _Z20stochk_kernel_stridePKfPfiii
        .type           _Z20stochk_kernel_stridePKfPfiii,@function
        .size           _Z20stochk_kernel_stridePKfPfiii,(.L_x_137 - _Z20stochk_kernel_stridePKfPfiii)
        .other          _Z20stochk_kernel_stridePKfPfiii,@"STO_CUDA_ENTRY STV_DEFAULT"
_Z20stochk_kernel_stridePKfPfiii:
.text._Z20stochk_kernel_stridePKfPfiii:
[----:B------:R-:W-:Y:S01]  /*0000*/  LDC R1, c[0x0][0x37c] ;  /* 0x0000df00ff017b82 */ /* 0x000fe20000000800 */
[----:B------:R-:W0:Y:S07]  /*0010*/  S2R R7, SR_TID.X ;  /* 0x0000000000077919 */ /* 0x000e2e0000002100 */
[----:B------:R-:W1:Y:S01]  /*0020*/  S2UR UR4, SR_CTAID.X ;  /* 0x00000000000479c3 */ /* 0x000e620000002500 */
[----:B------:R-:W0:Y:S07]  /*0030*/  LDCU UR5, c[0x0][0x390] ;  /* 0x00007200ff0577ac */ /* 0x000e2e0008000800 */
[----:B------:R-:W1:Y:S01]  /*0040*/  LDC R0, c[0x0][0x398] ;  /* 0x0000e600ff007b82 */ /* 0x000e620000000800 */
[----:B0-----:R-:W-:-:S04]  /*0050*/  ISETP.GE.AND P0, PT, R7, UR5, PT ;  /* 0x0000000507007c0c */ /* 0x001fc8000bf06270 */
[----:B-1----:R-:W-:-:S13]  /*0060*/  ISETP.LE.OR P0, PT, R0, UR4, P0 ;  /* 0x0000000400007c0c */ /* 0x002fda0008703670 */
[----:B------:R-:W-:Y:S05]  /*0070*/  @P0 EXIT ;  /* 0x000000000000094d */ /* 0x000fea0003800000 */
[----:B------:R-:W0:Y:S01]  /*0080*/  LDC R14, c[0x0][0x394] ;  /* 0x0000e500ff0e7b82 */ /* 0x000e220000000800 */
[----:B------:R-:W-:Y:S01]  /*0090*/  UIMAD UR4, UR4, UR5, URZ ;  /* 0x00000005040472a4 */ /* 0x000fe2000f8e02ff */
[----:B------:R-:W1:Y:S03]  /*00a0*/  LDCU.64 UR10, c[0x0][0x358] ;  /* 0x00006b00ff0a77ac */ /* 0x000e660008000a00 */
[----:B------:R-:W-:-:S03]  /*00b0*/  UIADD3 UR8, UPT, UPT, UR4, 0x1, URZ ;  /* 0x0000000104087890 */ /* 0x000fc6000fffe0ff */
[----:B------:R-:W2:Y:S01]  /*00c0*/  LDC R8, c[0x0][0x360] ;  /* 0x0000d800ff087b82 */ /* 0x000ea20000000800 */
[C---:B0-----:R-:W-:Y:S01]  /*00d0*/  ISETP.GE.AND P0, PT, R14.reuse, 0x1, PT ;  /* 0x000000010e00780c */ /* 0x041fe20003f06270 */
[----:B------:R-:W-:-:S12]  /*00e0*/  VIADD R6, R14, 0xffffffff ;  /* 0xffffffff0e067836 */ /* 0x000fd80000000000 */
[----:B-12---:R-:W-:Y:S05]  /*00f0*/  @!P0 BRA `(.L_x_0) ;  /* 0x0000001000c48947 */ /* 0x006fea0003800000 */
[----:B------:R-:W0:Y:S01]  /*0100*/  LDCU.64 UR6, c[0x0][0x380] ;  /* 0x00007000ff0677ac */ /* 0x000e220008000a00 */
[----:B------:R-:W-:Y:S01]  /*0110*/  IADD3 R16, PT, PT, R7, 0x1, -R14 ;  /* 0x0000000107107810 */ /* 0x000fe20007ffe80e */
[----:B------:R-:W-:Y:S01]  /*0120*/  IMAD.MOV.U32 R15, RZ, RZ, RZ ;  /* 0x000000ffff0f7224 */ /* 0x000fe200078e00ff */
[----:B------:R-:W-:Y:S01]  /*0130*/  IADD3 R14, PT, PT, -R14, UR8, RZ ;  /* 0x000000080e0e7c10 */ /* 0x000fe2000fffe1ff */
[----:B------:R-:W-:Y:S01]  /*0140*/  IMAD.MOV.U32 R9, RZ, RZ, R7 ;  /* 0x000000ffff097224 */ /* 0x000fe200078e0007 */
[----:B------:R-:W-:Y:S01]  /*0150*/  PRMT R12, RZ, 0x7610, R12 ;  /* 0x00007610ff0c7816 */ /* 0x000fe2000000000c */
[----:B------:R-:W1:Y:S01]  /*0160*/  LDCU.U16 UR9, c[0x0][0x394] ;  /* 0x00007280ff0977ac */ /* 0x000e620008000400 */
[----:B------:R-:W-:Y:S01]  /*0170*/  PRMT R11, RZ, 0x7610, R11 ;  /* 0x00007610ff0b7816 */ /* 0x000fe2000000000b */
[----:B0-----:R-:W-:Y:S02]  /*0180*/  UIADD3 UR12, UP0, UPT, UR6, 0x40, URZ ;  /* 0x00000040060c7890 */ /* 0x001fe4000ff1e0ff */
[----:B------:R-:W-:-:S02]  /*0190*/  UIADD3 UR5, UP1, UPT, UR6, 0x1c, URZ ;  /* 0x0000001c06057890 */ /* 0x000fc4000ff3e0ff */
[----:B------:R-:W-:Y:S02]  /*01a0*/  UIADD3.X UR13, UPT, UPT, URZ, UR7, URZ, UP0, !UPT ;  /* 0x00000007ff0d7290 */ /* 0x000fe400087fe4ff */
[----:B------:R-:W-:Y:S02]  /*01b0*/  UIADD3.X UR6, UPT, UPT, URZ, UR7, URZ, UP1, !UPT ;  /* 0x00000007ff067290 */ /* 0x000fe40008ffe4ff */
[----:B-1----:R-:W-:-:S12]  /*01c0*/  USHF.R.S32.HI UR7, URZ, 0x1f, UR4 ;  /* 0x0000001fff077899 */ /* 0x002fd80008011404 */
.L_x_16:
[----:B------:R-:W-:Y:S01]  /*01d0*/  ISETP.GE.AND P0, PT, R9, R6, PT ;  /* 0x000000060900720c */ /* 0x000fe20003f06270 */
[----:B------:R-:W-:Y:S01]  /*01e0*/  BSSY.RECONVERGENT B2, `(.L_x_1) ;  /* 0x000011a000027945 */ /* 0x000fe20003800200 */
[----:B------:R-:W-:Y:S02]  /*01f0*/  PRMT R0, R7, 0x9910, RZ ;  /* 0x0000991007007816 */ /* 0x000fe400000000ff */
[----:B------:R-:W-:Y:S02]  /*0200*/  PRMT R17, R8, 0x9910, RZ ;  /* 0x0000991008117816 */ /* 0x000fe400000000ff */
[----:B--2---:R-:W-:-:S05]  /*0210*/  PRMT R13, R12, 0x9910, RZ ;  /* 0x000099100c0d7816 */ /* 0x004fca00000000ff */
[----:B------:R-:W-:Y:S02]  /*0220*/  IMAD R13, R17, R13, R0 ;  /* 0x0000000d110d7224 */ /* 0x000fe400078e0200 */
[----:B01----:R-:W-:Y:S05]  /*0230*/  @!P0 BRA `(.L_x_2) ;  /* 0x00000010003c8947 */ /* 0x003fea0003800000 */
[----:B------:R-:W0:Y:S01]  /*0240*/  LDCU UR14, c[0x0][0x394] ;  /* 0x00007280ff0e77ac */ /* 0x000e220008000800 */
[----:B------:R-:W1:Y:S01]  /*0250*/  LDC.64 R2, c[0x0][0x380] ;  /* 0x0000e000ff027b82 */ /* 0x000e620000000a00 */
[----:B0-----:R-:W-:-:S04]  /*0260*/  VIADD R10, R9, -UR14 ;  /* 0x8000000e090a7c36 */ /* 0x001fc80008000000 */
[----:B------:R-:W-:-:S04]  /*0270*/  VIADD R5, R10, UR8 ;  /* 0x000000080a057c36 */ /* 0x000fc80008000000 */
[----:B-1----:R-:W-:-:S05]  /*0280*/  IMAD.WIDE R4, R5, 0x4, R2 ;  /* 0x0000000405047825 */ /* 0x002fca00078e0202 */
[----:B------:R-:W2:Y:S01]  /*0290*/  LDG.E R0, desc[UR10][R4.64] ;  /* 0x0000000a04007981 */ /* 0x000ea2000c1e1900 */
[----:B------:R-:W-:Y:S01]  /*02a0*/  IMAD R22, R8, R15, RZ ;  /* 0x0000000f08167224 */ /* 0x000fe200078e02ff */
[----:B------:R-:W-:Y:S01]  /*02b0*/  BSSY.RECONVERGENT B0, `(.L_x_3) ;  /* 0x000006c000007945 */ /* 0x000fe20003800200 */
[----:B------:R-:W-:Y:S02]  /*02c0*/  IMAD.MOV R13, RZ, RZ, -R13 ;  /* 0x000000ffff0d7224 */ /* 0x000fe400078e0a0d */
[----:B------:R-:W-:Y:S01]  /*02d0*/  IMAD.IADD R18, R7, 0x1, R22 ;  /* 0x0000000107127824 */ /* 0x000fe200078e0216 */
[----:B------:R-:W-:Y:S02]  /*02e0*/  VIADDMNMX R20, R16, R22, R9, !PT ;  /* 0x0000001610147246 */ /* 0x000fe40007800109 */
[----:B------:R-:W-:Y:S02]  /*02f0*/  PRMT R23, R13, 0x7710, RZ ;  /* 0x000077100d177816 */ /* 0x000fe400000000ff */
[----:B------:R-:W-:-:S04]  /*0300*/  IADD3 R19, PT, PT, R20, UR14, -R18 ;  /* 0x0000000e14137c10 */ /* 0x000fc8000fffe812 */
[----:B------:R-:W-:Y:S02]  /*0310*/  IADD3 R18, PT, PT, R18, -R19, -R9 ;  /* 0x8000001312127210 */ /* 0x000fe40007ffe809 */
[----:B------:R-:W-:Y:S02]  /*0320*/  LOP3.LUT P0, RZ, R19, 0xf, RZ, 0xc0, !PT ;  /* 0x0000000f13ff7812 */ /* 0x000fe4000780c0ff */
[----:B------:R-:W-:Y:S01]  /*0330*/  ISETP.GT.U32.AND P1, PT, R18, -0x10, PT ;  /* 0xfffffff01200780c */ /* 0x000fe20003f24070 */
[----:B--2---:R-:W-:-:S12]  /*0340*/  IMAD.MOV.U32 R13, RZ, RZ, R0 ;  /* 0x000000ffff0d7224 */ /* 0x004fd800078e0000 */
[----:B------:R-:W-:Y:S05]  /*0350*/  @P1 BRA `(.L_x_4) ;  /* 0x0000000400841947 */ /* 0x000fea0003800000 */
[----:B------:R-:W-:Y:S01]  /*0360*/  IADD3 R22, PT, PT, -R22, R9, -R7 ;  /* 0x0000000916167210 */ /* 0x000fe20007ffe907 */
[----:B------:R-:W-:Y:S01]  /*0370*/  IMAD.IADD R21, R14, 0x1, R9 ;  /* 0x000000010e157824 */ /* 0x000fe200078e0209 */
[----:B------:R-:W-:Y:S01]  /*0380*/  LOP3.LUT R5, R19, 0xfffffff0, RZ, 0xc0, !PT ;  /* 0xfffffff013057812 */ /* 0x000fe200078ec0ff */
[----:B------:R-:W-:-:S04]  /*0390*/  IMAD.MOV.U32 R13, RZ, RZ, R0 ;  /* 0x000000ffff0d7224 */ /* 0x000fc800078e0000 */
[----:B------:R-:W-:-:S07]  /*03a0*/  IMAD.IADD R22, R22, 0x1, -R5 ;  /* 0x0000000116167824 */ /* 0x000fce00078e0a05 */
.L_x_5:
[----:B------:R-:W-:Y:S02]  /*03b0*/  IMAD.U32 R4, RZ, RZ, UR5 ;  /* 0x00000005ff047e24 */ /* 0x000fe4000f8e00ff */
[----:B------:R-:W-:Y:S02]  /*03c0*/  IMAD.U32 R5, RZ, RZ, UR6 ;  /* 0x00000006ff057e24 */ /* 0x000fe4000f8e00ff */
[----:B------:R-:W-:-:S05]  /*03d0*/  IMAD.WIDE R4, R21, 0x4, R4 ;  /* 0x0000000415047825 */ /* 0x000fca00078e0204 */
[----:B------:R-:W2:Y:S04]  /*03e0*/  LDG.E R26, desc[UR10][R4.64+-0x1c] ;  /* 0xffffe40a041a7981 */ /* 0x000ea8000c1e1900 */
[----:B------:R-:W3:Y:S04]  /*03f0*/  LDG.E R25, desc[UR10][R4.64+-0x18] ;  /* 0xffffe80a04197981 */ /* 0x000ee8000c1e1900 */
[----:B------:R-:W4:Y:S04]  /*0400*/  LDG.E R24, desc[UR10][R4.64+-0x14] ;  /* 0xffffec0a04187981 */ /* 0x000f28000c1e1900 */
[----:B------:R-:W5:Y:S04]  /*0410*/  LDG.E R19, desc[UR10][R4.64+-0x10] ;  /* 0xfffff00a04137981 */ /* 0x000f68000c1e1900 */
[----:B------:R-:W5:Y:S01]  /*0420*/  LDG.E R18, desc[UR10][R4.64+-0xc] ;  /* 0xfffff40a04127981 */ /* 0x000f62000c1e1900 */
[----:B--2---:R-:W-:-:S02]  /*0430*/  FSETP.GT.AND P1, PT, R26, R13, PT ;  /* 0x0000000d1a00720b */ /* 0x004fc40003f24000 */
[CC--:B------:R-:W-:Y:S02]  /*0440*/  FSETP.GEU.AND P2, PT, R26.reuse, R0.reuse, PT ;  /* 0x000000001a00720b */ /* 0x0c0fe40003f4e000 */
[C---:B------:R-:W-:Y:S02]  /*0450*/  FSEL R28, R26.reuse, R13, P1 ;  /* 0x0000000d1a1c7208 */ /* 0x040fe40000800000 */
[----:B------:R-:W-:Y:S01]  /*0460*/  FSEL R26, R26, R0, !P2 ;  /* 0x000000001a1a7208 */ /* 0x000fe20005000000 */
[----:B------:R-:W2:Y:S04]  /*0470*/  LDG.E R13, desc[UR10][R4.64+-0x4] ;  /* 0xfffffc0a040d7981 */ /* 0x000ea8000c1e1900 */
[----:B------:R-:W2:Y:S01]  /*0480*/  LDG.E R0, desc[UR10][R4.64+-0x8] ;  /* 0xfffff80a04007981 */ /* 0x000ea2000c1e1900 */
[----:B---3--:R-:W-:-:S02]  /*0490*/  FSETP.GT.AND P1, PT, R25, R28, PT ;  /* 0x0000001c1900720b */ /* 0x008fc40003f24000 */
[C---:B------:R-:W-:Y:S02]  /*04a0*/  FSETP.GEU.AND P2, PT, R25.reuse, R26, PT ;  /* 0x0000001a1900720b */ /* 0x040fe40003f4e000 */
[C---:B------:R-:W-:Y:S02]  /*04b0*/  FSEL R27, R25.reuse, R28, P1 ;  /* 0x0000001c191b7208 */ /* 0x040fe40000800000 */
[----:B------:R-:W-:Y:S02]  /*04c0*/  FSEL R25, R25, R26, !P2 ;  /* 0x0000001a19197208 */ /* 0x000fe40005000000 */
[C---:B----4-:R-:W-:Y:S02]  /*04d0*/  FSETP.GT.AND P1, PT, R24.reuse, R27, PT ;  /* 0x0000001b1800720b */ /* 0x050fe40003f24000 */
[C---:B------:R-:W-:Y:S02]  /*04e0*/  FSETP.GEU.AND P2, PT, R24.reuse, R25, PT ;  /* 0x000000191800720b */ /* 0x040fe40003f4e000 */
[----:B------:R-:W-:-:S02]  /*04f0*/  FSEL R26, R24, R27, P1 ;  /* 0x0000001b181a7208 */ /* 0x000fc40000800000 */
[----:B------:R-:W-:Y:S02]  /*0500*/  FSEL R28, R24, R25, !P2 ;  /* 0x00000019181c7208 */ /* 0x000fe40005000000 */
[----:B------:R-:W3:Y:S01]  /*0510*/  LDG.E R24, desc[UR10][R4.64] ;  /* 0x0000000a04187981 */ /* 0x000ee2000c1e1900 */
[C---:B-----5:R-:W-:Y:S02]  /*0520*/  FSETP.GT.AND P1, PT, R19.reuse, R26, PT ;  /* 0x0000001a1300720b */ /* 0x060fe40003f24000 */
[C---:B------:R-:W-:Y:S02]  /*0530*/  FSETP.GEU.AND P2, PT, R19.reuse, R28, PT ;  /* 0x0000001c1300720b */ /* 0x040fe40003f4e000 */
[C---:B------:R-:W-:Y:S02]  /*0540*/  FSEL R25, R19.reuse, R26, P1 ;  /* 0x0000001a13197208 */ /* 0x040fe40000800000 */
[----:B------:R-:W-:Y:S02]  /*0550*/  FSEL R27, R19, R28, !P2 ;  /* 0x0000001c131b7208 */ /* 0x000fe40005000000 */
[----:B------:R-:W4:Y:S01]  /*0560*/  LDG.E R19, desc[UR10][R4.64+0x4] ;  /* 0x0000040a04137981 */ /* 0x000f22000c1e1900 */
[----:B------:R-:W-:-:S02]  /*0570*/  FSETP.GT.AND P1, PT, R18, R25, PT ;  /* 0x000000191200720b */ /* 0x000fc40003f24000 */
[C---:B------:R-:W-:Y:S02]  /*0580*/  FSETP.GEU.AND P2, PT, R18.reuse, R27, PT ;  /* 0x0000001b1200720b */ /* 0x040fe40003f4e000 */
[C---:B------:R-:W-:Y:S02]  /*0590*/  FSEL R25, R18.reuse, R25, P1 ;  /* 0x0000001912197208 */ /* 0x040fe40000800000 */
[----:B------:R-:W-:Y:S02]  /*05a0*/  FSEL R27, R18, R27, !P2 ;  /* 0x0000001b121b7208 */ /* 0x000fe40005000000 */
[----:B------:R-:W5:Y:S01]  /*05b0*/  LDG.E R18, desc[UR10][R4.64+0x8] ;  /* 0x0000080a04127981 */ /* 0x000f62000c1e1900 */
[----:B--2---:R-:W-:-:S04]  /*05c0*/  FSETP.GT.AND P1, PT, R0, R25, PT ;  /* 0x000000190000720b */ /* 0x004fc80003f24000 */
[C---:B------:R-:W-:Y:S02]  /*05d0*/  FSEL R26, R0.reuse, R25, P1 ;  /* 0x00000019001a7208 */ /* 0x040fe40000800000 */
[----:B------:R-:W2:Y:S01]  /*05e0*/  LDG.E R25, desc[UR10][R4.64+0xc] ;  /* 0x00000c0a04197981 */ /* 0x000ea2000c1e1900 */
[CC--:B------:R-:W-:Y:S02]  /*05f0*/  FSETP.GEU.AND P2, PT, R0.reuse, R27.reuse, PT ;  /* 0x0000001b0000720b */ /* 0x0c0fe40003f4e000 */
[CC--:B------:R-:W-:Y:S02]  /*0600*/  FSETP.GT.AND P1, PT, R13.reuse, R26.reuse, PT ;  /* 0x0000001a0d00720b */ /* 0x0c0fe40003f24000 */
[----:B------:R-:W-:Y:S02]  /*0610*/  FSEL R0, R0, R27, !P2 ;  /* 0x0000001b00007208 */ /* 0x000fe40005000000 */
[C---:B------:R-:W-:Y:S02]  /*0620*/  FSEL R27, R13.reuse, R26, P1 ;  /* 0x0000001a0d1b7208 */ /* 0x040fe40000800000 */
[----:B------:R-:W-:-:S02]  /*0630*/  FSETP.GEU.AND P2, PT, R13, R0, PT ;  /* 0x000000000d00720b */ /* 0x000fc40003f4e000 */
[CC--:B---3--:R-:W-:Y:S02]  /*0640*/  FSETP.GT.AND P1, PT, R24.reuse, R27.reuse, PT ;  /* 0x0000001b1800720b */ /* 0x0c8fe40003f24000 */
[----:B------:R-:W-:Y:S02]  /*0650*/  FSEL R13, R13, R0, !P2 ;  /* 0x000000000d0d7208 */ /* 0x000fe40005000000 */
[C---:B------:R-:W-:Y:S02]  /*0660*/  FSEL R0, R24.reuse, R27, P1 ;  /* 0x0000001b18007208 */ /* 0x040fe40000800000 */
[CC--:B------:R-:W-:Y:S02]  /*0670*/  FSETP.GEU.AND P2, PT, R24.reuse, R13.reuse, PT ;  /* 0x0000000d1800720b */ /* 0x0c0fe40003f4e000 */
[----:B----4-:R-:W-:Y:S02]  /*0680*/  FSETP.GT.AND P1, PT, R19, R0, PT ;  /* 0x000000001300720b */ /* 0x010fe40003f24000 */
[----:B------:R-:W-:-:S02]  /*0690*/  FSEL R24, R24, R13, !P2 ;  /* 0x0000000d18187208 */ /* 0x000fc40005000000 */
[C---:B------:R-:W-:Y:S02]  /*06a0*/  FSEL R13, R19.reuse, R0, P1 ;  /* 0x00000000130d7208 */ /* 0x040fe40000800000 */
[----:B------:R-:W3:Y:S01]  /*06b0*/  LDG.E R0, desc[UR10][R4.64+0x10] ;  /* 0x0000100a04007981 */ /* 0x000ee2000c1e1900 */
[CC--:B------:R-:W-:Y:S02]  /*06c0*/  FSETP.GEU.AND P2, PT, R19.reuse, R24.reuse, PT ;  /* 0x000000181300720b */ /* 0x0c0fe40003f4e000 */
[CC--:B-----5:R-:W-:Y:S02]  /*06d0*/  FSETP.GT.AND P1, PT, R18.reuse, R13.reuse, PT ;  /* 0x0000000d1200720b */ /* 0x0e0fe40003f24000 */
[----:B------:R-:W-:Y:S02]  /*06e0*/  FSEL R19, R19, R24, !P2 ;  /* 0x0000001813137208 */ /* 0x000fe40005000000 */
[C---:B------:R-:W-:Y:S02]  /*06f0*/  FSEL R24, R18.reuse, R13, P1 ;  /* 0x0000000d12187208 */ /* 0x040fe40000800000 */
[----:B------:R-:W4:Y:S01]  /*0700*/  LDG.E R13, desc[UR10][R4.64+0x14] ;  /* 0x0000140a040d7981 */ /* 0x000f22000c1e1900 */
[----:B------:R-:W-:-:S04]  /*0710*/  FSETP.GEU.AND P2, PT, R18, R19, PT ;  /* 0x000000131200720b */ /* 0x000fc80003f4e000 */
[----:B------:R-:W-:Y:S02]  /*0720*/  FSEL R18, R18, R19, !P2 ;  /* 0x0000001312127208 */ /* 0x000fe40005000000 */
[----:B--2---:R-:W-:-:S04]  /*0730*/  FSETP.GT.AND P1, PT, R25, R24, PT ;  /* 0x000000181900720b */ /* 0x004fc80003f24000 */
[C---:B------:R-:W-:Y:S02]  /*0740*/  FSEL R27, R25.reuse, R24, P1 ;  /* 0x00000018191b7208 */ /* 0x040fe40000800000 */
[----:B------:R-:W2:Y:S01]  /*0750*/  LDG.E R24, desc[UR10][R4.64+0x18] ;  /* 0x0000180a04187981 */ /* 0x000ea2000c1e1900 */
[CC--:B------:R-:W-:Y:S02]  /*0760*/  FSETP.GEU.AND P2, PT, R25.reuse, R18.reuse, PT ;  /* 0x000000121900720b */ /* 0x0c0fe40003f4e000 */
[C---:B------:R-:W-:Y:S02]  /*0770*/  IADD3 R19, P1, PT, R10.reuse, UR4, RZ ;  /* 0x000000040a137c10 */ /* 0x040fe4000ff3e0ff */
[----:B------:R-:W-:Y:S02]  /*0780*/  FSEL R29, R25, R18, !P2 ;  /* 0x00000012191d7208 */ /* 0x000fe40005000000 */
[----:B------:R-:W-:Y:S01]  /*0790*/  LEA.HI.X.SX32 R26, R10, UR7, 0x1, P1 ;  /* 0x000000070a1a7c11 */ /* 0x000fe200088f0eff */
[----:B------:R0:W5:Y:S01]  /*07a0*/  LDG.E R25, desc[UR10][R4.64+0x1c] ;  /* 0x00001c0a04197981 */ /* 0x000162000c1e1900 */
[----:B------:R-:W-:-:S04]  /*07b0*/  LEA R18, P1, R19, UR12, 0x2 ;  /* 0x0000000c13127c11 */ /* 0x000fc8000f8210ff */
[----:B------:R-:W-:-:S05]  /*07c0*/  LEA.HI.X R19, R19, UR13, R26, 0x2, P1 ;  /* 0x0000000d13137c11 */ /* 0x000fca00088f141a */
[----:B------:R-:W5:Y:S01]  /*07d0*/  LDG.E R18, desc[UR10][R18.64] ;  /* 0x0000000a12127981 */ /* 0x000f62000c1e1900 */
[C---:B---3--:R-:W-:Y:S02]  /*07e0*/  FSETP.GT.AND P1, PT, R0.reuse, R27, PT ;  /* 0x0000001b0000720b */ /* 0x048fe40003f24000 */
[C---:B------:R-:W-:Y:S02]  /*07f0*/  FSETP.GEU.AND P2, PT, R0.reuse, R29, PT ;  /* 0x0000001d0000720b */ /* 0x040fe40003f4e000 */
[C---:B------:R-:W-:Y:S02]  /*0800*/  FSEL R26, R0.reuse, R27, P1 ;  /* 0x0000001b001a7208 */ /* 0x040fe40000800000 */
[----:B------:R-:W-:Y:S02]  /*0810*/  FSEL R0, R0, R29, !P2 ;  /* 0x0000001d00007208 */ /* 0x000fe40005000000 */
[C---:B----4-:R-:W-:Y:S02]  /*0820*/  FSETP.GT.AND P1, PT, R13.reuse, R26, PT ;  /* 0x0000001a0d00720b */ /* 0x050fe40003f24000 */
[----:B------:R-:W-:-:S02]  /*0830*/  FSETP.GEU.AND P2, PT, R13, R0, PT ;  /* 0x000000000d00720b */ /* 0x000fc40003f4e000 */
[C---:B0-----:R-:W-:Y:S02]  /*0840*/  FSEL R5, R13.reuse, R26, P1 ;  /* 0x0000001a0d057208 */ /* 0x041fe40000800000 */
[----:B------:R-:W-:Y:S01]  /*0850*/  FSEL R13, R13, R0, !P2 ;  /* 0x000000000d0d7208 */ /* 0x000fe20005000000 */
[----:B------:R-:W-:-:S05]  /*0860*/  VIADD R22, R22, 0x10 ;  /* 0x0000001016167836 */ /* 0x000fca0000000000 */
[----:B------:R-:W-:Y:S01]  /*0870*/  ISETP.NE.AND P3, PT, R22, RZ, PT ;  /* 0x000000ff1600720c */ /* 0x000fe20003f65270 */
[----:B------:R-:W-:Y:S02]  /*0880*/  VIADD R10, R10, 0x10 ;  /* 0x000000100a0a7836 */ /* 0x000fe40000000000 */
[----:B------:R-:W-:Y:S01]  /*0890*/  VIADD R21, R21, 0x10 ;  /* 0x0000001015157836 */ /* 0x000fe20000000000 */
[C---:B--2---:R-:W-:Y:S02]  /*08a0*/  FSETP.GT.AND P1, PT, R24.reuse, R5, PT ;  /* 0x000000051800720b */ /* 0x044fe40003f24000 */
[C---:B------:R-:W-:Y:S02]  /*08b0*/  FSETP.GEU.AND P2, PT, R24.reuse, R13, PT ;  /* 0x0000000d1800720b */ /* 0x040fe40003f4e000 */
[C---:B------:R-:W-:Y:S02]  /*08c0*/  FSEL R0, R24.reuse, R5, P1 ;  /* 0x0000000518007208 */ /* 0x040fe40000800000 */
[----:B------:R-:W-:-:S02]  /*08d0*/  FSEL R24, R24, R13, !P2 ;  /* 0x0000000d18187208 */ /* 0x000fc40005000000 */
[C---:B-----5:R-:W-:Y:S02]  /*08e0*/  FSETP.GT.AND P1, PT, R25.reuse, R0, PT ;  /* 0x000000001900720b */ /* 0x060fe40003f24000 */
[C---:B------:R-:W-:Y:S02]  /*08f0*/  FSETP.GEU.AND P2, PT, R25.reuse, R24, PT ;  /* 0x000000181900720b */ /* 0x040fe40003f4e000 */
[C---:B------:R-:W-:Y:S02]  /*0900*/  FSEL R13, R25.reuse, R0, P1 ;  /* 0x00000000190d7208 */ /* 0x040fe40000800000 */
[----:B------:R-:W-:Y:S02]  /*0910*/  FSEL R25, R25, R24, !P2 ;  /* 0x0000001819197208 */ /* 0x000fe40005000000 */
[C---:B------:R-:W-:Y:S02]  /*0920*/  FSETP.GT.AND P1, PT, R18.reuse, R13, PT ;  /* 0x0000000d1200720b */ /* 0x040fe40003f24000 */
[----:B------:R-:W-:-:S02]  /*0930*/  FSETP.GEU.AND P2, PT, R18, R25, PT ;  /* 0x000000191200720b */ /* 0x000fc40003f4e000 */
[C---:B------:R-:W-:Y:S02]  /*0940*/  FSEL R13, R18.reuse, R13, P1 ;  /* 0x0000000d120d7208 */ /* 0x040fe40000800000 */
[----:B------:R-:W-:Y:S01]  /*0950*/  FSEL R0, R18, R25, !P2 ;  /* 0x0000001912007208 */ /* 0x000fe20005000000 */
[----:B------:R-:W-:Y:S08]  /*0960*/  @P3 BRA `(.L_x_5) ;  /* 0xfffffff800903947 */ /* 0x000ff0000383ffff */
.L_x_4:
[----:B------:R-:W-:Y:S05]  /*0970*/  BSYNC.RECONVERGENT B0 ;  /* 0x0000000000007941 */ /* 0x000fea0003800200 */
.L_x_3:
[----:B------:R-:W-:Y:S01]  /*0980*/  BSSY.RECONVERGENT B0, `(.L_x_6) ;  /* 0x000007b000007945 */ /* 0x000fe20003800200 */
[----:B------:R-:W-:-:S03]  /*0990*/  IADD3 R23, PT, PT, R20, UR9, R23 ;  /* 0x0000000914177c10 */ /* 0x000fc6000fffe017 */
[----:B------:R-:W-:Y:S05]  /*09a0*/  @!P0 BRA `(.L_x_7) ;  /* 0x0000000400e08947 */ /* 0x000fea0003800000 */
[----:B------:R-:W-:Y:S01]  /*09b0*/  PRMT R5, R7, 0x9910, RZ ;  /* 0x0000991007057816 */ /* 0x000fe200000000ff */
[----:B------:R-:W-:Y:S01]  /*09c0*/  BSSY.RECONVERGENT B1, `(.L_x_8) ;  /* 0x000003b000017945 */ /* 0x000fe20003800200 */
[----:B------:R-:W-:-:S05]  /*09d0*/  PRMT R4, R11, 0x9910, RZ ;  /* 0x000099100b047816 */ /* 0x000fca00000000ff */
[----:B------:R-:W-:-:S04]  /*09e0*/  IMAD R17, R17, R4, R5 ;  /* 0x0000000411117224 */ /* 0x000fc800078e0205 */
[----:B------:R-:W-:-:S05]  /*09f0*/  IMAD.MOV R5, RZ, RZ, -R17 ;  /* 0x000000ffff057224 */ /* 0x000fca00078e0a11 */
[----:B------:R-:W-:-:S04]  /*0a00*/  PRMT R5, R5, 0x7710, RZ ;  /* 0x0000771005057816 */ /* 0x000fc800000000ff */
[----:B------:R-:W-:-:S04]  /*0a10*/  IADD3 R20, PT, PT, R20, UR9, R5 ;  /* 0x0000000914147c10 */ /* 0x000fc8000fffe005 */
[----:B------:R-:W-:-:S04]  /*0a20*/  LOP3.LUT R20, R20, 0xf, RZ, 0xc0, !PT ;  /* 0x0000000f14147812 */ /* 0x000fc800078ec0ff */
[C---:B------:R-:W-:Y:S01]  /*0a30*/  LOP3.LUT P0, RZ, R20.reuse, 0x7, RZ, 0xc0, !PT ;  /* 0x0000000714ff7812 */ /* 0x040fe2000780c0ff */
[----:B------:R-:W-:-:S05]  /*0a40*/  VIADD R4, R20, 0xffffffff ;  /* 0xffffffff14047836 */ /* 0x000fca0000000000 */
[----:B------:R-:W-:-:S13]  /*0a50*/  ISETP.GE.U32.AND P1, PT, R4, 0x7, PT ;  /* 0x000000070400780c */ /* 0x000fda0003f26070 */
[----:B------:R-:W-:Y:S05]  /*0a60*/  @!P1 BRA `(.L_x_9) ;  /* 0x0000000000c09947 */ /* 0x000fea0003800000 */
[----:B------:R-:W-:Y:S01]  /*0a70*/  VIADD R5, R10, UR8 ;  /* 0x000000080a057c36 */ /* 0x000fe20008000000 */
[----:B------:R-:W0:Y:S03]  /*0a80*/  LDCU.64 UR14, c[0x0][0x380] ;  /* 0x00007000ff0e77ac */ /* 0x000e260008000a00 */
[----:B------:R-:W-:-:S05]  /*0a90*/  IMAD.WIDE R4, R5, 0x4, R2 ;  /* 0x0000000405047825 */ /* 0x000fca00078e0202 */
[----:B------:R-:W2:Y:S04]  /*0aa0*/  LDG.E R26, desc[UR10][R4.64] ;  /* 0x0000000a041a7981 */ /* 0x000ea8000c1e1900 */
[----:B------:R-:W3:Y:S04]  /*0ab0*/  LDG.E R24, desc[UR10][R4.64+0x4] ;  /* 0x0000040a04187981 */ /* 0x000ee8000c1e1900 */
[----:B------:R-:W4:Y:S04]  /*0ac0*/  LDG.E R22, desc[UR10][R4.64+0x8] ;  /* 0x0000080a04167981 */ /* 0x000f28000c1e1900 */
[----:B------:R-:W5:Y:S04]  /*0ad0*/  LDG.E R21, desc[UR10][R4.64+0xc] ;  /* 0x00000c0a04157981 */ /* 0x000f68000c1e1900 */
[----:B------:R-:W5:Y:S01]  /*0ae0*/  LDG.E R20, desc[UR10][R4.64+0x10] ;  /* 0x0000100a04147981 */ /* 0x000f62000c1e1900 */
[----:B------:R-:W-:-:S03]  /*0af0*/  IADD3 R19, P1, PT, R10, UR4, RZ ;  /* 0x000000040a137c10 */ /* 0x000fc6000ff3e0ff */
[----:B------:R-:W5:Y:S01]  /*0b00*/  LDG.E R17, desc[UR10][R4.64+0x14] ;  /* 0x0000140a04117981 */ /* 0x000f62000c1e1900 */
[----:B------:R-:W-:Y:S02]  /*0b10*/  LEA.HI.X.SX32 R28, R10, UR7, 0x1, P1 ;  /* 0x000000070a1c7c11 */ /* 0x000fe400088f0eff */
[C---:B0-----:R-:W-:Y:S01]  /*0b20*/  LEA R18, P1, R19.reuse, UR14, 0x2 ;  /* 0x0000000e13127c11 */ /* 0x041fe2000f8210ff */
[----:B------:R0:W5:Y:S03]  /*0b30*/  LDG.E R25, desc[UR10][R4.64+0x18] ;  /* 0x0000180a04197981 */ /* 0x000166000c1e1900 */
[----:B------:R-:W-:-:S05]  /*0b40*/  LEA.HI.X R19, R19, UR15, R28, 0x2, P1 ;  /* 0x0000000f13137c11 */ /* 0x000fca00088f141c */
[----:B------:R-:W5:Y:S01]  /*0b50*/  LDG.E R18, desc[UR10][R18.64+0x20] ;  /* 0x0000200a12127981 */ /* 0x000f62000c1e1900 */
[----:B------:R-:W-:Y:S01]  /*0b60*/  VIADD R10, R10, 0x8 ;  /* 0x000000080a0a7836 */ /* 0x000fe20000000000 */
[CC--:B--2---:R-:W-:Y:S02]  /*0b70*/  FSETP.GT.AND P1, PT, R26.reuse, R13.reuse, PT ;  /* 0x0000000d1a00720b */ /* 0x0c4fe40003f24000 */
[CC--:B------:R-:W-:Y:S02]  /*0b80*/  FSETP.GEU.AND P2, PT, R26.reuse, R0.reuse, PT ;  /* 0x000000001a00720b */ /* 0x0c0fe40003f4e000 */
[C---:B------:R-:W-:Y:S02]  /*0b90*/  FSEL R13, R26.reuse, R13, P1 ;  /* 0x0000000d1a0d7208 */ /* 0x040fe40000800000 */
[----:B------:R-:W-:Y:S02]  /*0ba0*/  FSEL R27, R26, R0, !P2 ;  /* 0x000000001a1b7208 */ /* 0x000fe40005000000 */
        /* <DEDUP_REMOVED lines=8> */
[C---:B-----5:R-:W-:Y:S02]  /*0c30*/  FSETP.GT.AND P1, PT, R21.reuse, R0, PT ;  /* 0x000000001500720b */ /* 0x060fe40003f24000 */
[C---:B------:R-:W-:Y:S02]  /*0c40*/  FSETP.GEU.AND P2, PT, R21.reuse, R22, PT ;  /* 0x000000161500720b */ /* 0x040fe40003f4e000 */
[C---:B0-----:R-:W-:Y:S02]  /*0c50*/  FSEL R5, R21.reuse, R0, P1 ;  /* 0x0000000015057208 */ /* 0x041fe40000800000 */
[----:B------:R-:W-:Y:S02]  /*0c60*/  FSEL R21, R21, R22, !P2 ;  /* 0x0000001615157208 */ /* 0x000fe40005000000 */
[----:B------:R-:W-:-:S02]  /*0c70*/  FSETP.GT.AND P1, PT, R20, R5, PT ;  /* 0x000000051400720b */ /* 0x000fc40003f24000 */
[C---:B------:R-:W-:Y:S02]  /*0c80*/  FSETP.GEU.AND P2, PT, R20.reuse, R21, PT ;  /* 0x000000151400720b */ /* 0x040fe40003f4e000 */
[C---:B------:R-:W-:Y:S02]  /*0c90*/  FSEL R0, R20.reuse, R5, P1 ;  /* 0x0000000514007208 */ /* 0x040fe40000800000 */
[----:B------:R-:W-:Y:S02]  /*0ca0*/  FSEL R20, R20, R21, !P2 ;  /* 0x0000001514147208 */ /* 0x000fe40005000000 */
[C---:B------:R-:W-:Y:S02]  /*0cb0*/  FSETP.GT.AND P1, PT, R17.reuse, R0, PT ;  /* 0x000000001100720b */ /* 0x040fe40003f24000 */
[C---:B------:R-:W-:Y:S02]  /*0cc0*/  FSETP.GEU.AND P2, PT, R17.reuse, R20, PT ;  /* 0x000000141100720b */ /* 0x040fe40003f4e000 */
[----:B------:R-:W-:-:S02]  /*0cd0*/  FSEL R0, R17, R0, P1 ;  /* 0x0000000011007208 */ /* 0x000fc40000800000 */
[----:B------:R-:W-:Y:S02]  /*0ce0*/  FSEL R20, R17, R20, !P2 ;  /* 0x0000001411147208 */ /* 0x000fe40005000000 */
[C---:B------:R-:W-:Y:S02]  /*0cf0*/  FSETP.GT.AND P1, PT, R25.reuse, R0, PT ;  /* 0x000000001900720b */ /* 0x040fe40003f24000 */
[C---:B------:R-:W-:Y:S02]  /*0d00*/  FSETP.GEU.AND P2, PT, R25.reuse, R20, PT ;  /* 0x000000141900720b */ /* 0x040fe40003f4e000 */
[C---:B------:R-:W-:Y:S02]  /*0d10*/  FSEL R13, R25.reuse, R0, P1 ;  /* 0x00000000190d7208 */ /* 0x040fe40000800000 */
[----:B------:R-:W-:Y:S02]  /*0d20*/  FSEL R25, R25, R20, !P2 ;  /* 0x0000001419197208 */ /* 0x000fe40005000000 */
[----:B------:R-:W-:-:S02]  /*0d30*/  FSETP.GT.AND P1, PT, R18, R13, PT ;  /* 0x0000000d1200720b */ /* 0x000fc40003f24000 */
[C---:B------:R-:W-:Y:S02]  /*0d40*/  FSETP.GEU.AND P2, PT, R18.reuse, R25, PT ;  /* 0x000000191200720b */ /* 0x040fe40003f4e000 */
[C---:B------:R-:W-:Y:S02]  /*0d50*/  FSEL R13, R18.reuse, R13, P1 ;  /* 0x0000000d120d7208 */ /* 0x040fe40000800000 */
[----:B------:R-:W-:-:S09]  /*0d60*/  FSEL R0, R18, R25, !P2 ;  /* 0x0000001912007208 */ /* 0x000fd20005000000 */
.L_x_9:
[----:B------:R-:W-:Y:S05]  /*0d70*/  BSYNC.RECONVERGENT B1 ;  /* 0x0000000000017941 */ /* 0x000fea0003800200 */
.L_x_8:
[----:B------:R-:W-:Y:S05]  /*0d80*/  @!P0 BRA `(.L_x_7) ;  /* 0x0000000000e88947 */ /* 0x000fea0003800000 */
[----:B------:R-:W-:Y:S01]  /*0d90*/  LOP3.LUT R23, R23, 0xffff, RZ, 0xc0, !PT ;  /* 0x0000ffff17177812 */ /* 0x000fe200078ec0ff */
[----:B------:R-:W-:Y:S03]  /*0da0*/  BSSY.RECONVERGENT B1, `(.L_x_10) ;  /* 0x0000023000017945 */ /* 0x000fe60003800200 */
[C---:B------:R-:W-:Y:S02]  /*0db0*/  LOP3.LUT R4, R23.reuse, 0x7, RZ, 0xc0, !PT ;  /* 0x0000000717047812 */ /* 0x040fe400078ec0ff */
[----:B------:R-:W-:-:S03]  /*0dc0*/  LOP3.LUT R17, R23, 0x3, RZ, 0xc0, !PT ;  /* 0x0000000317117812 */ /* 0x000fc600078ec0ff */
[----:B------:R-:W-:Y:S01]  /*0dd0*/  VIADD R4, R4, 0xffffffff ;  /* 0xffffffff04047836 */ /* 0x000fe20000000000 */
[----:B------:R-:W-:-:S04]  /*0de0*/  ISETP.NE.AND P0, PT, R17, RZ, PT ;  /* 0x000000ff1100720c */ /* 0x000fc80003f05270 */
[----:B------:R-:W-:-:S13]  /*0df0*/  ISETP.GE.U32.AND P1, PT, R4, 0x3, PT ;  /* 0x000000030400780c */ /* 0x000fda0003f26070 */
[----:B------:R-:W-:Y:S05]  /*0e00*/  @!P1 BRA `(.L_x_11) ;  /* 0x0000000000709947 */ /* 0x000fea0003800000 */
[----:B------:R-:W-:Y:S01]  /*0e10*/  VIADD R5, R10, UR8 ;  /* 0x000000080a057c36 */ /* 0x000fe20008000000 */
[----:B------:R-:W0:Y:S03]  /*0e20*/  LDCU.64 UR14, c[0x0][0x380] ;  /* 0x00007000ff0e77ac */ /* 0x000e260008000a00 */
[----:B------:R-:W-:-:S05]  /*0e30*/  IMAD.WIDE R4, R5, 0x4, R2 ;  /* 0x0000000405047825 */ /* 0x000fca00078e0202 */
[----:B------:R-:W2:Y:S01]  /*0e40*/  LDG.E R20, desc[UR10][R4.64] ;  /* 0x0000000a04147981 */ /* 0x000ea2000c1e1900 */
[----:B------:R-:W-:-:S03]  /*0e50*/  IADD3 R19, P1, PT, R10, UR4, RZ ;  /* 0x000000040a137c10 */ /* 0x000fc6000ff3e0ff */
[----:B------:R-:W3:Y:S01]  /*0e60*/  LDG.E R21, desc[UR10][R4.64+0x4] ;  /* 0x0000040a04157981 */ /* 0x000ee2000c1e1900 */
[----:B------:R-:W-:-:S03]  /*0e70*/  LEA.HI.X.SX32 R24, R10, UR7, 0x1, P1 ;  /* 0x000000070a187c11 */ /* 0x000fc600088f0eff */
[----:B------:R-:W4:Y:S01]  /*0e80*/  LDG.E R22, desc[UR10][R4.64+0x8] ;  /* 0x0000080a04167981 */ /* 0x000f22000c1e1900 */
[----:B0-----:R-:W-:-:S04]  /*0e90*/  LEA R18, P1, R19, UR14, 0x2 ;  /* 0x0000000e13127c11 */ /* 0x001fc8000f8210ff */
        /* <DEDUP_REMOVED lines=8> */
[CC--:B------:R-:W-:Y:S02]  /*0f20*/  FSETP.GEU.AND P2, PT, R21.reuse, R0.reuse, PT ;  /* 0x000000001500720b */ /* 0x0c0fe40003f4e000 */
[C---:B------:R-:W-:Y:S02]  /*0f30*/  FSEL R13, R21.reuse, R13, P1 ;  /* 0x0000000d150d7208 */ /* 0x040fe40000800000 */
[----:B------:R-:W-:Y:S02]  /*0f40*/  FSEL R0, R21, R0, !P2 ;  /* 0x0000000015007208 */ /* 0x000fe40005000000 */
[CC--:B----4-:R-:W-:Y:S02]  /*0f50*/  FSETP.GT.AND P1, PT, R22.reuse, R13.reuse, PT ;  /* 0x0000000d1600720b */ /* 0x0d0fe40003f24000 */
[C---:B------:R-:W-:Y:S02]  /*0f60*/  FSETP.GEU.AND P2, PT, R22.reuse, R0, PT ;  /* 0x000000001600720b */ /* 0x040fe40003f4e000 */
[----:B------:R-:W-:-:S02]  /*0f70*/  FSEL R13, R22, R13, P1 ;  /* 0x0000000d160d7208 */ /* 0x000fc40000800000 */
[----:B------:R-:W-:Y:S02]  /*0f80*/  FSEL R5, R22, R0, !P2 ;  /* 0x0000000016057208 */ /* 0x000fe40005000000 */
[C---:B-----5:R-:W-:Y:S02]  /*0f90*/  FSETP.GT.AND P1, PT, R18.reuse, R13, PT ;  /* 0x0000000d1200720b */ /* 0x060fe40003f24000 */
[C---:B------:R-:W-:Y:S02]  /*0fa0*/  FSETP.GEU.AND P2, PT, R18.reuse, R5, PT ;  /* 0x000000051200720b */ /* 0x040fe40003f4e000 */
[C---:B------:R-:W-:Y:S02]  /*0fb0*/  FSEL R13, R18.reuse, R13, P1 ;  /* 0x0000000d120d7208 */ /* 0x040fe40000800000 */
[----:B------:R-:W-:-:S09]  /*0fc0*/  FSEL R0, R18, R5, !P2 ;  /* 0x0000000512007208 */ /* 0x000fd20005000000 */
.L_x_11:
[----:B------:R-:W-:Y:S05]  /*0fd0*/  BSYNC.RECONVERGENT B1 ;  /* 0x0000000000017941 */ /* 0x000fea0003800200 */
.L_x_10:
[----:B------:R-:W-:Y:S05]  /*0fe0*/  @!P0 BRA `(.L_x_7) ;  /* 0x0000000000508947 */ /* 0x000fea0003800000 */
[----:B------:R-:W-:-:S04]  /*0ff0*/  VIADD R5, R10, UR8 ;  /* 0x000000080a057c36 */ /* 0x000fc80008000000 */
[----:B------:R-:W-:-:S05]  /*1000*/  IMAD.WIDE R4, R5, 0x4, R2 ;  /* 0x0000000405047825 */ /* 0x000fca00078e0202 */
[----:B------:R-:W2:Y:S01]  /*1010*/  LDG.E R10, desc[UR10][R4.64] ;  /* 0x0000000a040a7981 */ /* 0x000ea2000c1e1900 */
[----:B------:R-:W-:Y:S02]  /*1020*/  ISETP.NE.AND P2, PT, R17, 0x1, PT ;  /* 0x000000011100780c */ /* 0x000fe40003f45270 */
[CC--:B--2---:R-:W-:Y:S02]  /*1030*/  FSETP.GT.AND P0, PT, R10.reuse, R13.reuse, PT ;  /* 0x0000000d0a00720b */ /* 0x0c4fe40003f04000 */
[CC--:B------:R-:W-:Y:S02]  /*1040*/  FSETP.GEU.AND P1, PT, R10.reuse, R0.reuse, PT ;  /* 0x000000000a00720b */ /* 0x0c0fe40003f2e000 */
[C---:B------:R-:W-:Y:S02]  /*1050*/  FSEL R13, R10.reuse, R13, P0 ;  /* 0x0000000d0a0d7208 */ /* 0x040fe40000000000 */
[----:B------:R-:W-:-:S05]  /*1060*/  FSEL R0, R10, R0, !P1 ;  /* 0x000000000a007208 */ /* 0x000fca0004800000 */
[----:B------:R-:W-:Y:S05]  /*1070*/  @!P2 BRA `(.L_x_7) ;  /* 0x00000000002ca947 */ /* 0x000fea0003800000 */
[----:B------:R-:W-:Y:S01]  /*1080*/  ISETP.NE.AND P0, PT, R17, 0x2, PT ;  /* 0x000000021100780c */ /* 0x000fe20003f05270 */
[----:B------:R-:W2:-:S12]  /*1090*/  LDG.E R10, desc[UR10][R4.64+0x4] ;  /* 0x0000040a040a7981 */ /* 0x000e98000c1e1900 */
[----:B------:R-:W3:Y:S01]  /*10a0*/  @P0 LDG.E R17, desc[UR10][R4.64+0x8] ;  /* 0x0000080a04110981 */ /* 0x000ee2000c1e1900 */
[CC--:B--2---:R-:W-:Y:S02]  /*10b0*/  FSETP.GT.AND P1, PT, R10.reuse, R13.reuse, PT ;  /* 0x0000000d0a00720b */ /* 0x0c4fe40003f24000 */
[CC--:B------:R-:W-:Y:S02]  /*10c0*/  FSETP.GEU.AND P2, PT, R10.reuse, R0.reuse, PT ;  /* 0x000000000a00720b */ /* 0x0c0fe40003f4e000 */
[C---:B------:R-:W-:Y:S02]  /*10d0*/  FSEL R13, R10.reuse, R13, P1 ;  /* 0x0000000d0a0d7208 */ /* 0x040fe40000800000 */
[----:B------:R-:W-:Y:S02]  /*10e0*/  FSEL R0, R10, R0, !P2 ;  /* 0x000000000a007208 */ /* 0x000fe40005000000 */
[C---:B---3--:R-:W-:Y:S02]  /*10f0*/  @P0 FSETP.GT.AND P1, PT, R17.reuse, R13, PT ;  /* 0x0000000d1100020b */ /* 0x048fe40003f24000 */
[----:B------:R-:W-:-:S02]  /*1100*/  @P0 FSETP.GEU.AND P2, PT, R17, R0, PT ;  /* 0x000000001100020b */ /* 0x000fc40003f4e000 */
[C---:B------:R-:W-:Y:S02]  /*1110*/  @P0 FSEL R13, R17.reuse, R13, P1 ;  /* 0x0000000d110d0208 */ /* 0x040fe40000800000 */
[----:B------:R-:W-:-:S09]  /*1120*/  @P0 FSEL R0, R17, R0, !P2 ;  /* 0x0000000011000208 */ /* 0x000fd20005000000 */
.L_x_7:
[----:B------:R-:W-:Y:S05]  /*1130*/  BSYNC.RECONVERGENT B0 ;  /* 0x0000000000007941 */ /* 0x000fea0003800200 */
.L_x_6:
[----:B------:R-:W-:-:S05]  /*1140*/  FADD R17, R13, -R0 ;  /* 0x800000000d117221 */ /* 0x000fca0000000000 */
[----:B------:R-:W-:-:S13]  /*1150*/  FSETP.NEU.AND P0, PT, R17, RZ, PT ;  /* 0x000000ff1100720b */ /* 0x000fda0003f0d000 */
[----:B------:R-:W-:Y:S05]  /*1160*/  @!P0 BRA `(.L_x_12) ;  /* 0x00000000005c8947 */ /* 0x000fea0003800000 */
[----:B------:R-:W-:-:S04]  /*1170*/  VIADD R5, R9, UR4 ;  /* 0x0000000409057c36 */ /* 0x000fc80008000000 */
[----:B------:R-:W-:-:S06]  /*1180*/  IMAD.WIDE R2, R5, 0x4, R2 ;  /* 0x0000000405027825 */ /* 0x000fcc00078e0202 */
[----:B------:R-:W2:Y:S01]  /*1190*/  LDG.E R3, desc[UR10][R2.64] ;  /* 0x0000000a02037981 */ /* 0x000ea2000c1e1900 */
[----:B------:R-:W0:Y:S01]  /*11a0*/  MUFU.RCP R4, R17 ;  /* 0x0000001100047308 */ /* 0x000e220000001000 */
[----:B------:R-:W-:Y:S01]  /*11b0*/  BSSY.RECONVERGENT B3, `(.L_x_13) ;  /* 0x000000d000037945 */ /* 0x000fe20003800200 */
[----:B0-----:R-:W-:-:S04]  /*11c0*/  FFMA R13, -R17, R4, 1 ;  /* 0x3f800000110d7423 */ /* 0x001fc80000000104 */
[----:B------:R-:W-:Y:S01]  /*11d0*/  FFMA R13, R4, R13, R4 ;  /* 0x0000000d040d7223 */ /* 0x000fe20000000004 */
[----:B--2---:R-:W-:-:S04]  /*11e0*/  FADD R0, R3, -R0 ;  /* 0x8000000003007221 */ /* 0x004fc80000000000 */
[----:B------:R-:W0:Y:S01]  /*11f0*/  FCHK P0, R0, R17 ;  /* 0x0000001100007302 */ /* 0x000e220000000000 */
[----:B------:R-:W-:-:S04]  /*1200*/  FFMA R4, R0, R13, RZ ;  /* 0x0000000d00047223 */ /* 0x000fc800000000ff */
[----:B------:R-:W-:-:S04]  /*1210*/  FFMA R10, -R17, R4, R0 ;  /* 0x00000004110a7223 */ /* 0x000fc80000000100 */
[----:B------:R-:W-:Y:S01]  /*1220*/  FFMA R4, R13, R10, R4 ;  /* 0x0000000a0d047223 */ /* 0x000fe20000000004 */
[----:B0-----:R-:W-:Y:S06]  /*1230*/  @!P0 BRA `(.L_x_14) ;  /* 0x0000000000108947 */ /* 0x001fec0003800000 */
[----:B------:R-:W-:Y:S01]  /*1240*/  IMAD.MOV.U32 R3, RZ, RZ, R17 ;  /* 0x000000ffff037224 */ /* 0x000fe200078e0011 */
[----:B------:R-:W-:-:S07]  /*1250*/  MOV R10, 0x1270 ;  /* 0x00001270000a7802 */ /* 0x000fce0000000f00 */
[----:B------:R-:W-:Y:S05]  /*1260*/  CALL.REL.NOINC `($__internal_0_$__cuda_sm3x_div_rn_noftz_f32_slowpath) ;  /* 0x0000001000747944 */ /* 0x000fea0003c00000 */
[----:B------:R-:W-:-:S07]  /*1270*/  IMAD.MOV.U32 R4, RZ, RZ, R0 ;  /* 0x000000ffff047224 */ /* 0x000fce00078e0000 */
.L_x_14:
[----:B------:R-:W-:Y:S05]  /*1280*/  BSYNC.RECONVERGENT B3 ;  /* 0x0000000000037941 */ /* 0x000fea0003800200 */
.L_x_13:
[----:B------:R-:W0:Y:S01]  /*1290*/  LDC.64 R2, c[0x0][0x388] ;  /* 0x0000e200ff027b82 */ /* 0x000e220000000a00 */
[----:B------:R-:W-:Y:S01]  /*12a0*/  FMUL R13, R4, 100 ;  /* 0x42c80000040d7820 */ /* 0x000fe20000400000 */
[----:B0-----:R-:W-:-:S05]  /*12b0*/  IMAD.WIDE R2, R5, 0x4, R2 ;  /* 0x0000000405027825 */ /* 0x001fca00078e0202 */
[----:B------:R2:W-:Y:S01]  /*12c0*/  STG.E desc[UR10][R2.64], R13 ;  /* 0x0000000d02007986 */ /* 0x0005e2000c10190a */
[----:B------:R-:W-:Y:S05]  /*12d0*/  BRA `(.L_x_15) ;  /* 0x0000000000287947 */ /* 0x000fea0003800000 */
.L_x_12:
[----:B------:R-:W0:Y:S01]  /*12e0*/  LDC.64 R2, c[0x0][0x388] ;  /* 0x0000e200ff027b82 */ /* 0x000e220000000a00 */
[----:B------:R-:W-:-:S04]  /*12f0*/  VIADD R5, R9, UR4 ;  /* 0x0000000409057c36 */ /* 0x000fc80008000000 */
[----:B0-----:R-:W-:-:S05]  /*1300*/  IMAD.WIDE R2, R5, 0x4, R2 ;  /* 0x0000000405027825 */ /* 0x001fca00078e0202 */
[----:B------:R1:W-:Y:S01]  /*1310*/  STG.E desc[UR10][R2.64], RZ ;  /* 0x000000ff02007986 */ /* 0x0003e2000c10190a */
[----:B------:R-:W-:Y:S05]  /*1320*/  BRA `(.L_x_15) ;  /* 0x0000000000147947 */ /* 0x000fea0003800000 */
.L_x_2:
[----:B------:R-:W0:Y:S01]  /*1330*/  LDC.64 R2, c[0x0][0x388] ;  /* 0x0000e200ff027b82 */ /* 0x000e220000000a00 */
[----:B------:R-:W-:Y:S02]  /*1340*/  VIADD R13, R9, UR4 ;  /* 0x00000004090d7c36 */ /* 0x000fe40008000000 */
[----:B------:R-:W-:Y:S02]  /*1350*/  IMAD.MOV.U32 R5, RZ, RZ, 0x7fc00000 ;  /* 0x7fc00000ff057424 */ /* 0x000fe400078e00ff */
[----:B0-----:R-:W-:-:S05]  /*1360*/  IMAD.WIDE R2, R13, 0x4, R2 ;  /* 0x000000040d027825 */ /* 0x001fca00078e0202 */
[----:B------:R0:W-:Y:S02]  /*1370*/  STG.E desc[UR10][R2.64], R5 ;  /* 0x0000000502007986 */ /* 0x0001e4000c10190a */
.L_x_15:
[----:B------:R-:W-:Y:S05]  /*1380*/  BSYNC.RECONVERGENT B2 ;  /* 0x0000000000027941 */ /* 0x000fea0003800200 */
.L_x_1:
[----:B------:R-:W3:Y:S01]  /*1390*/  LDCU UR14, c[0x0][0x390] ;  /* 0x00007200ff0e77ac */ /* 0x000ee20008000800 */
[----:B------:R-:W-:Y:S02]  /*13a0*/  IMAD.IADD R9, R8, 0x1, R9 ;  /* 0x0000000108097824 */ /* 0x000fe400078e0209 */
[----:B------:R-:W-:Y:S02]  /*13b0*/  VIADD R11, R11, 0x1 ;  /* 0x000000010b0b7836 */ /* 0x000fe40000000000 */
[----:B------:R-:W-:Y:S02]  /*13c0*/  VIADD R12, R12, 0x1 ;  /* 0x000000010c0c7836 */ /* 0x000fe40000000000 */
[----:B------:R-:W-:Y:S01]  /*13d0*/  VIADD R15, R15, 0x1 ;  /* 0x000000010f0f7836 */ /* 0x000fe20000000000 */
[----:B---3--:R-:W-:-:S13]  /*13e0*/  ISETP.GE.AND P0, PT, R9, UR14, PT ;  /* 0x0000000e09007c0c */ /* 0x008fda000bf06270 */
[----:B------:R-:W-:Y:S05]  /*13f0*/  @!P0 BRA `(.L_x_16) ;  /* 0xffffffec00748947 */ /* 0x000fea000383ffff */
[----:B------:R-:W-:Y:S05]  /*1400*/  EXIT ;  /* 0x000000000000794d */ /* 0x000fea0003800000 */
.L_x_0:
[----:B------:R-:W0:Y:S01]  /*1410*/  I2F.U32.RP R9, R8 ;  /* 0x0000000800097306 */ /* 0x000e220000209000 */
[----:B------:R-:W-:Y:S01]  /*1420*/  IMAD.IADD R0, R7, 0x1, R8 ;  /* 0x0000000107007824 */ /* 0x000fe200078e0208 */
[----:B------:R-:W-:Y:S01]  /*1430*/  ISETP.NE.U32.AND P2, PT, R8, RZ, PT ;  /* 0x000000ff0800720c */ /* 0x000fe20003f45070 */
[----:B------:R-:W-:Y:S03]  /*1440*/  BSSY.RECONVERGENT B2, `(.L_x_17) ;  /* 0x000004b000027945 */ /* 0x000fe60003800200 */
[C---:B------:R-:W-:Y:S02]  /*1450*/  ISETP.GE.U32.AND P0, PT, R0.reuse, UR5, PT ;  /* 0x0000000500007c0c */ /* 0x040fe4000bf06070 */
[----:B------:R-:W-:Y:S02]  /*1460*/  VIMNMX.U32 R5, PT, PT, R0, UR5, !PT ;  /* 0x0000000500057c48 */ /* 0x000fe4000ffe0000 */
[----:B------:R-:W-:-:S04]  /*1470*/  SEL R4, RZ, 0x1, P0 ;  /* 0x00000001ff047807 */ /* 0x000fc80000000000 */
[----:B------:R-:W-:Y:S01]  /*1480*/  IADD3 R5, PT, PT, R5, -R0, -R4 ;  /* 0x8000000005057210 */ /* 0x000fe20007ffe804 */
[----:B0-----:R-:W0:Y:S02]  /*1490*/  MUFU.RCP R9, R9 ;  /* 0x0000000900097308 */ /* 0x001e240000001000 */
[----:B0-----:R-:W-:-:S06]  /*14a0*/  VIADD R2, R9, 0xffffffe ;  /* 0x0ffffffe09027836 */ /* 0x001fcc0000000000 */
[----:B------:R0:W1:Y:S02]  /*14b0*/  F2I.FTZ.U32.TRUNC.NTZ R3, R2 ;  /* 0x0000000200037305 */ /* 0x000064000021f000 */
[----:B0-----:R-:W-:Y:S02]  /*14c0*/  IMAD.MOV.U32 R2, RZ, RZ, RZ ;  /* 0x000000ffff027224 */ /* 0x001fe400078e00ff */
[----:B-1----:R-:W-:-:S04]  /*14d0*/  IMAD.MOV R11, RZ, RZ, -R3 ;  /* 0x000000ffff0b7224 */ /* 0x002fc800078e0a03 */
[----:B------:R-:W-:-:S04]  /*14e0*/  IMAD R11, R11, R8, RZ ;  /* 0x000000080b0b7224 */ /* 0x000fc800078e02ff */
[----:B------:R-:W-:-:S06]  /*14f0*/  IMAD.HI.U32 R10, R3, R11, R2 ;  /* 0x0000000b030a7227 */ /* 0x000fcc00078e0002 */
[----:B------:R-:W-:-:S04]  /*1500*/  IMAD.HI.U32 R3, R10, R5, RZ ;  /* 0x000000050a037227 */ /* 0x000fc800078e00ff */
[----:B------:R-:W-:-:S04]  /*1510*/  IMAD.MOV R0, RZ, RZ, -R3 ;  /* 0x000000ffff007224 */ /* 0x000fc800078e0a03 */
[----:B------:R-:W-:-:S05]  /*1520*/  IMAD R5, R8, R0, R5 ;  /* 0x0000000008057224 */ /* 0x000fca00078e0205 */
[----:B------:R-:W-:-:S13]  /*1530*/  ISETP.GE.U32.AND P0, PT, R5, R8, PT ;  /* 0x000000080500720c */ /* 0x000fda0003f06070 */
[----:B------:R-:W-:Y:S02]  /*1540*/  @P0 IMAD.IADD R5, R5, 0x1, -R8 ;  /* 0x0000000105050824 */ /* 0x000fe400078e0a08 */
[----:B------:R-:W-:-:S03]  /*1550*/  @P0 VIADD R3, R3, 0x1 ;  /* 0x0000000103030836 */ /* 0x000fc60000000000 */
[----:B------:R-:W-:-:S13]  /*1560*/  ISETP.GE.U32.AND P1, PT, R5, R8, PT ;  /* 0x000000080500720c */ /* 0x000fda0003f26070 */
[----:B------:R-:W-:Y:S01]  /*1570*/  @P1 VIADD R3, R3, 0x1 ;  /* 0x0000000103031836 */ /* 0x000fe20000000000 */
[----:B------:R-:W-:-:S05]  /*1580*/  @!P2 LOP3.LUT R3, RZ, R8, RZ, 0x33, !PT ;  /* 0x00000008ff03a212 */ /* 0x000fca00078e33ff */
[----:B------:R-:W-:-:S05]  /*1590*/  IMAD.IADD R5, R4, 0x1, R3 ;  /* 0x0000000104057824 */ /* 0x000fca00078e0203 */
[----:B------:R-:W-:-:S04]  /*15a0*/  LOP3.LUT R0, R5, 0x3, RZ, 0xc0, !PT ;  /* 0x0000000305007812 */ /* 0x000fc800078ec0ff */
[----:B------:R-:W-:-:S13]  /*15b0*/  ISETP.NE.AND P0, PT, R0, 0x3, PT ;  /* 0x000000030000780c */ /* 0x000fda0003f05270 */
[----:B------:R-:W-:Y:S05]  /*15c0*/  @!P0 BRA `(.L_x_18) ;  /* 0x0000000000c88947 */ /* 0x000fea0003800000 */
[----:B------:R-:W0:Y:S01]  /*15d0*/  LDC R12, c[0x0][0x394] ;  /* 0x0000e500ff0c7b82 */ /* 0x000e220000000800 */
[----:B------:R-:W-:Y:S02]  /*15e0*/  VIADD R18, R5, 0x1 ;  /* 0x0000000105127836 */ /* 0x000fe40000000000 */
[----:B------:R-:W-:-:S03]  /*15f0*/  IMAD.MOV.U32 R9, RZ, RZ, RZ ;  /* 0x000000ffff097224 */ /* 0x000fc600078e00ff */
[----:B------:R-:W-:Y:S02]  /*1600*/  LOP3.LUT R18, R18, 0x3, RZ, 0xc0, !PT ;  /* 0x0000000312127812 */ /* 0x000fe400078ec0ff */
[----:B------:R-:W1:Y:S08]  /*1610*/  LDC.64 R16, c[0x0][0x388] ;  /* 0x0000e200ff107b82 */ /* 0x000e700000000a00 */
[----:B------:R-:W2:Y:S02]  /*1620*/  LDC.64 R14, c[0x0][0x380] ;  /* 0x0000e000ff0e7b82 */ /* 0x000ea40000000a00 */
.L_x_25:
[----:B------:R-:W-:Y:S01]  /*1630*/  ISETP.GE.AND P0, PT, R7, R6, PT ;  /* 0x000000060700720c */ /* 0x000fe20003f06270 */
[----:B------:R-:W-:Y:S01]  /*1640*/  VIADD R9, R9, 0x1 ;  /* 0x0000000109097836 */ /* 0x000fe20000000000 */
[----:B------:R-:W-:Y:S04]  /*1650*/  BSSY.RECONVERGENT B3, `(.L_x_19) ;  /* 0x0000027000037945 */ /* 0x000fe80003800200 */
[----:B------:R-:W-:-:S07]  /*1660*/  ISETP.NE.AND P2, PT, R9, R18, PT ;  /* 0x000000120900720c */ /* 0x000fce0003f45270 */
[----:B-1-34-:R-:W-:Y:S06]  /*1670*/  @!P0 BRA `(.L_x_20) ;  /* 0x0000000000808947 */ /* 0x01afec0003800000 */
[----:B0-----:R-:W-:-:S05]  /*1680*/  IADD3 R3, PT, PT, -R12, UR8, R7 ;  /* 0x000000080c037c10 */ /* 0x001fca000fffe107 */
[----:B--2---:R-:W-:-:S05]  /*1690*/  IMAD.WIDE R2, R3, 0x4, R14 ;  /* 0x0000000403027825 */ /* 0x004fca00078e020e */
[----:B------:R-:W2:Y:S02]  /*16a0*/  LDG.E R19, desc[UR10][R2.64] ;  /* 0x0000000a02137981 */ /* 0x000ea4000c1e1900 */
[----:B--2---:R-:W-:-:S05]  /*16b0*/  FADD R21, R19, -R19 ;  /* 0x8000001313157221 */ /* 0x004fca0000000000 */
[----:B------:R-:W-:-:S13]  /*16c0*/  FSETP.NEU.AND P0, PT, R21, RZ, PT ;  /* 0x000000ff1500720b */ /* 0x000fda0003f0d000 */
[----:B------:R-:W-:Y:S05]  /*16d0*/  @!P0 BRA `(.L_x_21) ;  /* 0x0000000000588947 */ /* 0x000fea0003800000 */
[----:B------:R-:W-:-:S04]  /*16e0*/  VIADD R11, R7, UR4 ;  /* 0x00000004070b7c36 */ /* 0x000fc80008000000 */
[----:B------:R-:W-:-:S05]  /*16f0*/  IMAD.WIDE R2, R11, 0x4, R14 ;  /* 0x000000040b027825 */ /* 0x000fca00078e020e */
[----:B------:R-:W2:Y:S01]  /*1700*/  LDG.E R0, desc[UR10][R2.64] ;  /* 0x0000000a02007981 */ /* 0x000ea2000c1e1900 */
[----:B------:R-:W0:Y:S01]  /*1710*/  MUFU.RCP R4, R21 ;  /* 0x0000001500047308 */ /* 0x000e220000001000 */
[----:B------:R-:W-:Y:S01]  /*1720*/  BSSY.RECONVERGENT B4, `(.L_x_22) ;  /* 0x000000d000047945 */ /* 0x000fe20003800200 */
[----:B0-----:R-:W-:-:S04]  /*1730*/  FFMA R13, -R21, R4, 1 ;  /* 0x3f800000150d7423 */ /* 0x001fc80000000104 */
[----:B------:R-:W-:Y:S01]  /*1740*/  FFMA R13, R4, R13, R4 ;  /* 0x0000000d040d7223 */ /* 0x000fe20000000004 */
[----:B--2---:R-:W-:-:S04]  /*1750*/  FADD R0, -R19, R0 ;  /* 0x0000000013007221 */ /* 0x004fc80000000100 */
[----:B------:R-:W0:Y:S01]  /*1760*/  FCHK P0, R0, R21 ;  /* 0x0000001500007302 */ /* 0x000e220000000000 */
[----:B------:R-:W-:-:S04]  /*1770*/  FFMA R4, R0, R13, RZ ;  /* 0x0000000d00047223 */ /* 0x000fc800000000ff */
[----:B------:R-:W-:-:S04]  /*1780*/  FFMA R10, -R21, R4, R0 ;  /* 0x00000004150a7223 */ /* 0x000fc80000000100 */
[----:B------:R-:W-:Y:S01]  /*1790*/  FFMA R4, R13, R10, R4 ;  /* 0x0000000a0d047223 */ /* 0x000fe20000000004 */
[----:B0-----:R-:W-:Y:S06]  /*17a0*/  @!P0 BRA `(.L_x_23) ;  /* 0x0000000000108947 */ /* 0x001fec0003800000 */
[----:B------:R-:W-:Y:S01]  /*17b0*/  IMAD.MOV.U32 R3, RZ, RZ, R21 ;  /* 0x000000ffff037224 */ /* 0x000fe200078e0015 */
[----:B------:R-:W-:-:S07]  /*17c0*/  MOV R10, 0x17e0 ;  /* 0x000017e0000a7802 */ /* 0x000fce0000000f00 */
[----:B-1----:R-:W-:Y:S05]  /*17d0*/  CALL.REL.NOINC `($__internal_0_$__cuda_sm3x_div_rn_noftz_f32_slowpath) ;  /* 0x0000000c00187944 */ /* 0x002fea0003c00000 */
[----:B------:R-:W-:-:S07]  /*17e0*/  IMAD.MOV.U32 R4, RZ, RZ, R0 ;  /* 0x000000ffff047224 */ /* 0x000fce00078e0000 */
.L_x_23:
[----:B------:R-:W-:Y:S05]  /*17f0*/  BSYNC.RECONVERGENT B4 ;  /* 0x0000000000047941 */ /* 0x000fea0003800200 */
.L_x_22:
[----:B------:R-:W-:Y:S01]  /*1800*/  FMUL R13, R4, 100 ;  /* 0x42c80000040d7820 */ /* 0x000fe20000400000 */
[----:B-1----:R-:W-:-:S05]  /*1810*/  IMAD.WIDE R2, R11, 0x4, R16 ;  /* 0x000000040b027825 */ /* 0x002fca00078e0210 */
[----:B------:R4:W-:Y:S01]  /*1820*/  STG.E desc[UR10][R2.64], R13 ;  /* 0x0000000d02007986 */ /* 0x0009e2000c10190a */
[----:B------:R-:W-:Y:S05]  /*1830*/  BRA `(.L_x_24) ;  /* 0x0000000000207947 */ /* 0x000fea0003800000 */
.L_x_21:
[----:B------:R-:W-:-:S04]  /*1840*/  VIADD R3, R7, UR4 ;  /* 0x0000000407037c36 */ /* 0x000fc80008000000 */
[----:B-1----:R-:W-:-:S05]  /*1850*/  IMAD.WIDE R2, R3, 0x4, R16 ;  /* 0x0000000403027825 */ /* 0x002fca00078e0210 */
[----:B------:R3:W-:Y:S01]  /*1860*/  STG.E desc[UR10][R2.64], RZ ;  /* 0x000000ff02007986 */ /* 0x0007e2000c10190a */
[----:B------:R-:W-:Y:S05]  /*1870*/  BRA `(.L_x_24) ;  /* 0x0000000000107947 */ /* 0x000fea0003800000 */
.L_x_20:
[----:B------:R-:W-:Y:S02]  /*1880*/  VIADD R3, R7, UR4 ;  /* 0x0000000407037c36 */ /* 0x000fe40008000000 */
[----:B------:R-:W-:Y:S02]  /*1890*/  IMAD.MOV.U32 R11, RZ, RZ, 0x7fc00000 ;  /* 0x7fc00000ff0b7424 */ /* 0x000fe400078e00ff */
[----:B-1----:R-:W-:-:S05]  /*18a0*/  IMAD.WIDE R2, R3, 0x4, R16 ;  /* 0x0000000403027825 */ /* 0x002fca00078e0210 */
[----:B------:R1:W-:Y:S02]  /*18b0*/  STG.E desc[UR10][R2.64], R11 ;  /* 0x0000000b02007986 */ /* 0x0003e4000c10190a */
.L_x_24:
[----:B------:R-:W-:Y:S05]  /*18c0*/  BSYNC.RECONVERGENT B3 ;  /* 0x0000000000037941 */ /* 0x000fea0003800200 */
.L_x_19:
[----:B------:R-:W-:Y:S01]  /*18d0*/  IMAD.IADD R7, R8, 0x1, R7 ;  /* 0x0000000108077824 */ /* 0x000fe200078e0207 */
[----:B------:R-:W-:Y:S06]  /*18e0*/  @P2 BRA `(.L_x_25) ;  /* 0xfffffffc00502947 */ /* 0x000fec000383ffff */
.L_x_18:
[----:B------:R-:W-:Y:S05]  /*18f0*/  BSYNC.RECONVERGENT B2 ;  /* 0x0000000000027941 */ /* 0x000fea0003800200 */
.L_x_17:
[----:B0-----:R-:W0:Y:S01]  /*1900*/  LDC R12, c[0x0][0x394] ;  /* 0x0000e500ff0c7b82 */ /* 0x001e220000000800 */
[----:B------:R-:W-:Y:S01]  /*1910*/  ISETP.GE.U32.AND P0, PT, R5, 0x3, PT ;  /* 0x000000030500780c */ /* 0x000fe20003f06070 */
[----:B------:R-:W0:Y:S01]  /*1920*/  LDCU.64 UR6, c[0x0][0x388] ;  /* 0x00007100ff0677ac */ /* 0x000e220008000a00 */
[----:B------:R-:W0:Y:S05]  /*1930*/  LDCU UR5, c[0x0][0x390] ;  /* 0x00007200ff0577ac */ /* 0x000e2a0008000800 */
[----:B--2---:R-:W2:Y:S08]  /*1940*/  LDC.64 R14, c[0x0][0x388] ;  /* 0x0000e200ff0e7b82 */ /* 0x004eb00000000a00 */
[----:B------:R-:W0:Y:S02]  /*1950*/  LDC.64 R16, c[0x0][0x380] ;  /* 0x0000e000ff107b82 */ /* 0x000e240000000a00 */
[----:B0-----:R-:W-:Y:S05]  /*1960*/  @!P0 EXIT ;  /* 0x000000000000894d */ /* 0x001fea0003800000 */
.L_x_48:
[----:B------:R-:W-:Y:S01]  /*1970*/  ISETP.GE.AND P0, PT, R7, R6, PT ;  /* 0x000000060700720c */ /* 0x000fe20003f06270 */
[----:B------:R-:W-:-:S12]  /*1980*/  BSSY.RECONVERGENT B2, `(.L_x_26) ;  /* 0x0000028000027945 */ /* 0x000fd80003800200 */
[----:B01-34-:R-:W0:Y:S01]  /*1990*/  @!P0 LDC.64 R2, c[0x0][0x388] ;  /* 0x0000e200ff028b82 */ /* 0x01be220000000a00 */
[----:B------:R-:W-:Y:S02]  /*19a0*/  @!P0 VIADD R5, R7, UR4 ;  /* 0x0000000407058c36 */ /* 0x000fe40008000000 */
[----:B------:R-:W-:Y:S02]  /*19b0*/  @!P0 IMAD.MOV.U32 R9, RZ, RZ, 0x7fc00000 ;  /* 0x7fc00000ff098424 */ /* 0x000fe400078e00ff */
[----:B0-----:R-:W-:-:S05]  /*19c0*/  @!P0 IMAD.WIDE R4, R5, 0x4, R2 ;  /* 0x0000000405048825 */ /* 0x001fca00078e0202 */
[----:B------:R0:W-:Y:S01]  /*19d0*/  @!P0 STG.E desc[UR10][R4.64], R9 ;  /* 0x0000000904008986 */ /* 0x0001e2000c10190a */
[----:B------:R-:W-:Y:S05]  /*19e0*/  @!P0 BRA `(.L_x_27) ;  /* 0x0000000000848947 */ /* 0x000fea0003800000 */
[----:B0-----:R-:W-:-:S05]  /*19f0*/  IADD3 R5, PT, PT, -R12, UR8, R7 ;  /* 0x000000080c057c10 */ /* 0x001fca000fffe107 */
[----:B------:R-:W-:-:S05]  /*1a00*/  IMAD.WIDE R4, R5, 0x4, R16 ;  /* 0x0000000405047825 */ /* 0x000fca00078e0210 */
[----:B------:R-:W3:Y:S02]  /*1a10*/  LDG.E R13, desc[UR10][R4.64] ;  /* 0x0000000a040d7981 */ /* 0x000ee4000c1e1900 */
[----:B---3--:R-:W-:-:S05]  /*1a20*/  FADD R19, R13, -R13 ;  /* 0x8000000d0d137221 */ /* 0x008fca0000000000 */
[----:B------:R-:W-:-:S13]  /*1a30*/  FSETP.NEU.AND P0, PT, R19, RZ, PT ;  /* 0x000000ff1300720b */ /* 0x000fda0003f0d000 */
[----:B------:R-:W0:Y:S01]  /*1a40*/  @!P0 LDC.64 R2, c[0x0][0x388] ;  /* 0x0000e200ff028b82 */ /* 0x000e220000000a00 */
[----:B------:R-:W-:-:S04]  /*1a50*/  @!P0 VIADD R11, R7, UR4 ;  /* 0x00000004070b8c36 */ /* 0x000fc80008000000 */
[----:B0-----:R-:W-:-:S05]  /*1a60*/  @!P0 IMAD.WIDE R10, R11, 0x4, R2 ;  /* 0x000000040b0a8825 */ /* 0x001fca00078e0202 */
[----:B------:R1:W-:Y:S01]  /*1a70*/  @!P0 STG.E desc[UR10][R10.64], RZ ;  /* 0x000000ff0a008986 */ /* 0x0003e2000c10190a */
[----:B------:R-:W-:Y:S05]  /*1a80*/  @!P0 BRA `(.L_x_27) ;  /* 0x00000000005c8947 */ /* 0x000fea0003800000 */
[----:B------:R-:W-:-:S04]  /*1a90*/  VIADD R5, R7, UR4 ;  /* 0x0000000407057c36 */ /* 0x000fc80008000000 */
[----:B------:R-:W-:-:S05]  /*1aa0*/  IMAD.WIDE R2, R5, 0x4, R16 ;  /* 0x0000000405027825 */ /* 0x000fca00078e0210 */
[----:B------:R-:W3:Y:S01]  /*1ab0*/  LDG.E R0, desc[UR10][R2.64] ;  /* 0x0000000a02007981 */ /* 0x000ee2000c1e1900 */
[----:B------:R-:W0:Y:S01]  /*1ac0*/  MUFU.RCP R4, R19 ;  /* 0x0000001300047308 */ /* 0x000e220000001000 */
[----:B------:R-:W-:Y:S01]  /*1ad0*/  BSSY.RECONVERGENT B3, `(.L_x_28) ;  /* 0x000000d000037945 */ /* 0x000fe20003800200 */
[----:B0-----:R-:W-:-:S04]  /*1ae0*/  FFMA R9, -R19, R4, 1 ;  /* 0x3f80000013097423 */ /* 0x001fc80000000104 */
[----:B------:R-:W-:Y:S01]  /*1af0*/  FFMA R9, R4, R9, R4 ;  /* 0x0000000904097223 */ /* 0x000fe20000000004 */
[----:B---3--:R-:W-:-:S04]  /*1b00*/  FADD R0, -R13, R0 ;  /* 0x000000000d007221 */ /* 0x008fc80000000100 */
[----:B------:R-:W0:Y:S01]  /*1b10*/  FCHK P0, R0, R19 ;  /* 0x0000001300007302 */ /* 0x000e220000000000 */
[----:B------:R-:W-:-:S04]  /*1b20*/  FFMA R4, R0, R9, RZ ;  /* 0x0000000900047223 */ /* 0x000fc800000000ff */
[----:B-1----:R-:W-:-:S04]  /*1b30*/  FFMA R10, -R19, R4, R0 ;  /* 0x00000004130a7223 */ /* 0x002fc80000000100 */
[----:B------:R-:W-:Y:S01]  /*1b40*/  FFMA R4, R9, R10, R4 ;  /* 0x0000000a09047223 */ /* 0x000fe20000000004 */
[----:B0-----:R-:W-:Y:S06]  /*1b50*/  @!P0 BRA `(.L_x_29) ;  /* 0x0000000000108947 */ /* 0x001fec0003800000 */
[----:B------:R-:W-:Y:S01]  /*1b60*/  IMAD.MOV.U32 R3, RZ, RZ, R19 ;  /* 0x000000ffff037224 */ /* 0x000fe200078e0013 */
[----:B------:R-:W-:-:S07]  /*1b70*/  MOV R10, 0x1b90 ;  /* 0x00001b90000a7802 */ /* 0x000fce0000000f00 */
[----:B--2---:R-:W-:Y:S05]  /*1b80*/  CALL.REL.NOINC `($__internal_0_$__cuda_sm3x_div_rn_noftz_f32_slowpath) ;  /* 0x00000008002c7944 */ /* 0x004fea0003c00000 */
[----:B------:R-:W-:-:S07]  /*1b90*/  IMAD.MOV.U32 R4, RZ, RZ, R0 ;  /* 0x000000ffff047224 */ /* 0x000fce00078e0000 */
.L_x_29:
[----:B------:R-:W-:Y:S05]  /*1ba0*/  BSYNC.RECONVERGENT B3 ;  /* 0x0000000000037941 */ /* 0x000fea0003800200 */
.L_x_28:
[----:B------:R-:W-:Y:S02]  /*1bb0*/  IMAD.U32 R2, RZ, RZ, UR6 ;  /* 0x00000006ff027e24 */ /* 0x000fe4000f8e00ff */
[----:B------:R-:W-:Y:S01]  /*1bc0*/  FMUL R9, R4, 100 ;  /* 0x42c8000004097820 */ /* 0x000fe20000400000 */
[----:B------:R-:W-:Y:S02]  /*1bd0*/  IMAD.U32 R3, RZ, RZ, UR7 ;  /* 0x00000007ff037e24 */ /* 0x000fe4000f8e00ff */
[----:B------:R-:W-:-:S05]  /*1be0*/  IMAD.WIDE R4, R5, 0x4, R2 ;  /* 0x0000000405047825 */ /* 0x000fca00078e0202 */
[----:B------:R3:W-:Y:S02]  /*1bf0*/  STG.E desc[UR10][R4.64], R9 ;  /* 0x0000000904007986 */ /* 0x0007e4000c10190a */
.L_x_27:
[----:B------:R-:W-:Y:S05]  /*1c00*/  BSYNC.RECONVERGENT B2 ;  /* 0x0000000000027941 */ /* 0x000fea0003800200 */
.L_x_26:
[----:B------:R-:W-:Y:S01]  /*1c10*/  IMAD.IADD R7, R8, 0x1, R7 ;  /* 0x0000000108077824 */ /* 0x000fe200078e0207 */
[----:B------:R-:W-:Y:S04]  /*1c20*/  BSSY.RECONVERGENT B2, `(.L_x_30) ;  /* 0x0000029000027945 */ /* 0x000fe80003800200 */
[----:B------:R-:W-:-:S13]  /*1c30*/  ISETP.GE.AND P0, PT, R7, R6, PT ;  /* 0x000000060700720c */ /* 0x000fda0003f06270 */
[----:B------:R-:W-:Y:S05]  /*1c40*/  @!P0 BRA `(.L_x_31) ;  /* 0x0000000000888947 */ /* 0x000fea0003800000 */
[----:B0--3--:R-:W-:-:S05]  /*1c50*/  IADD3 R5, PT, PT, -R12, UR8, R7 ;  /* 0x000000080c057c10 */ /* 0x009fca000fffe107 */
[----:B------:R-:W-:-:S05]  /*1c60*/  IMAD.WIDE R4, R5, 0x4, R16 ;  /* 0x0000000405047825 */ /* 0x000fca00078e0210 */
[----:B-1----:R-:W3:Y:S02]  /*1c70*/  LDG.E R11, desc[UR10][R4.64] ;  /* 0x0000000a040b7981 */ /* 0x002ee4000c1e1900 */
[----:B---3--:R-:W-:-:S05]  /*1c80*/  FADD R13, R11, -R11 ;  /* 0x8000000b0b0d7221 */ /* 0x008fca0000000000 */
[----:B------:R-:W-:-:S13]  /*1c90*/  FSETP.NEU.AND P0, PT, R13, RZ, PT ;  /* 0x000000ff0d00720b */ /* 0x000fda0003f0d000 */
        /* <DEDUP_REMOVED lines=11> */
[----:B------:R-:W-:-:S04]  /*1d50*/  FFMA R10, -R13, R4, R0 ;  /* 0x000000040d0a7223 */ /* 0x000fc80000000100 */
[----:B------:R-:W-:Y:S01]  /*1d60*/  FFMA R4, R9, R10, R4 ;  /* 0x0000000a09047223 */ /* 0x000fe20000000004 */
[----:B0-----:R-:W-:Y:S06]  /*1d70*/  @!P0 BRA `(.L_x_34) ;  /* 0x0000000000108947 */ /* 0x001fec0003800000 */
[----:B------:R-:W-:Y:S01]  /*1d80*/  IMAD.MOV.U32 R3, RZ, RZ, R13 ;  /* 0x000000ffff037224 */ /* 0x000fe200078e000d */
[----:B------:R-:W-:-:S07]  /*1d90*/  MOV R10, 0x1db0 ;  /* 0x00001db0000a7802 */ /* 0x000fce0000000f00 */
[----:B--2---:R-:W-:Y:S05]  /*1da0*/  CALL.REL.NOINC `($__internal_0_$__cuda_sm3x_div_rn_noftz_f32_slowpath) ;  /* 0x0000000400a47944 */ /* 0x004fea0003c00000 */
[----:B------:R-:W-:-:S07]  /*1db0*/  IMAD.MOV.U32 R4, RZ, RZ, R0 ;  /* 0x000000ffff047224 */ /* 0x000fce00078e0000 */
.L_x_34:
[----:B------:R-:W-:Y:S05]  /*1dc0*/  BSYNC.RECONVERGENT B3 ;  /* 0x0000000000037941 */ /* 0x000fea0003800200 */
.L_x_33:
[----:B------:R-:W-:Y:S02]  /*1dd0*/  IMAD.U32 R2, RZ, RZ, UR6 ;  /* 0x00000006ff027e24 */ /* 0x000fe4000f8e00ff */
[----:B------:R-:W-:Y:S01]  /*1de0*/  FMUL R9, R4, 100 ;  /* 0x42c8000004097820 */ /* 0x000fe20000400000 */
[----:B------:R-:W-:Y:S02]  /*1df0*/  IMAD.U32 R3, RZ, RZ, UR7 ;  /* 0x00000007ff037e24 */ /* 0x000fe4000f8e00ff */
[----:B------:R-:W-:-:S05]  /*1e00*/  IMAD.WIDE R4, R5, 0x4, R2 ;  /* 0x0000000405047825 */ /* 0x000fca00078e0202 */
[----:B------:R3:W-:Y:S01]  /*1e10*/  STG.E desc[UR10][R4.64], R9 ;  /* 0x0000000904007986 */ /* 0x0007e2000c10190a */
[----:B------:R-:W-:Y:S05]  /*1e20*/  BRA `(.L_x_35) ;  /* 0x0000000000207947 */ /* 0x000fea0003800000 */
.L_x_32:
[----:B------:R-:W-:-:S04]  /*1e30*/  VIADD R5, R7, UR4 ;  /* 0x0000000407057c36 */ /* 0x000fc80008000000 */
[----:B------:R-:W-:-:S05]  /*1e40*/  IMAD.WIDE R4, R5, 0x4, R2 ;  /* 0x0000000405047825 */ /* 0x000fca00078e0202 */
[----:B------:R4:W-:Y:S01]  /*1e50*/  STG.E desc[UR10][R4.64], RZ ;  /* 0x000000ff04007986 */ /* 0x0009e2000c10190a */
[----:B------:R-:W-:Y:S05]  /*1e60*/  BRA `(.L_x_35) ;  /* 0x0000000000107947 */ /* 0x000fea0003800000 */
.L_x_31:
[----:B0--3--:R-:W-:Y:S02]  /*1e70*/  VIADD R5, R7, UR4 ;  /* 0x0000000407057c36 */ /* 0x009fe40008000000 */
[----:B------:R-:W-:Y:S02]  /*1e80*/  IMAD.MOV.U32 R9, RZ, RZ, 0x7fc00000 ;  /* 0x7fc00000ff097424 */ /* 0x000fe400078e00ff */
[----:B------:R-:W-:-:S05]  /*1e90*/  IMAD.WIDE R4, R5, 0x4, R2 ;  /* 0x0000000405047825 */ /* 0x000fca00078e0202 */
[----:B------:R0:W-:Y:S02]  /*1ea0*/  STG.E desc[UR10][R4.64], R9 ;  /* 0x0000000904007986 */ /* 0x0001e4000c10190a */
.L_x_35:
[----:B------:R-:W-:Y:S05]  /*1eb0*/  BSYNC.RECONVERGENT B2 ;  /* 0x0000000000027941 */ /* 0x000fea0003800200 */
.L_x_30:
[----:B------:R-:W-:Y:S01]  /*1ec0*/  IMAD.IADD R7, R7, 0x1, R8 ;  /* 0x0000000107077824 */ /* 0x000fe200078e0208 */
[----:B------:R-:W-:Y:S04]  /*1ed0*/  BSSY.RECONVERGENT B2, `(.L_x_36) ;  /* 0x0000029000027945 */ /* 0x000fe80003800200 */
[----:B------:R-:W-:-:S13]  /*1ee0*/  ISETP.GE.AND P0, PT, R7, R6, PT ;  /* 0x000000060700720c */ /* 0x000fda0003f06270 */
[----:B------:R-:W-:Y:S05]  /*1ef0*/  @!P0 BRA `(.L_x_37) ;  /* 0x0000000000888947 */ /* 0x000fea0003800000 */
[----:B0--34-:R-:W-:-:S05]  /*1f00*/  IADD3 R5, PT, PT, -R12, UR8, R7 ;  /* 0x000000080c057c10 */ /* 0x019fca000fffe107 */
        /* <DEDUP_REMOVED lines=22> */
.L_x_40:
[----:B------:R-:W-:Y:S05]  /*2070*/  BSYNC.RECONVERGENT B3 ;  /* 0x0000000000037941 */ /* 0x000fea0003800200 */
.L_x_39:
[----:B------:R-:W-:Y:S02]  /*2080*/  IMAD.U32 R2, RZ, RZ, UR6 ;  /* 0x00000006ff027e24 */ /* 0x000fe4000f8e00ff */
[----:B------:R-:W-:Y:S01]  /*2090*/  FMUL R9, R4, 100 ;  /* 0x42c8000004097820 */ /* 0x000fe20000400000 */
[----:B------:R-:W-:Y:S02]  /*20a0*/  IMAD.U32 R3, RZ, RZ, UR7 ;  /* 0x00000007ff037e24 */ /* 0x000fe4000f8e00ff */
[----:B------:R-:W-:-:S05]  /*20b0*/  IMAD.WIDE R4, R5, 0x4, R2 ;  /* 0x0000000405047825 */ /* 0x000fca00078e0202 */
[----:B------:R3:W-:Y:S01]  /*20c0*/  STG.E desc[UR10][R4.64], R9 ;  /* 0x0000000904007986 */ /* 0x0007e2000c10190a */
[----:B------:R-:W-:Y:S05]  /*20d0*/  BRA `(.L_x_41) ;  /* 0x0000000000207947 */ /* 0x000fea0003800000 */
.L_x_38:
[----:B------:R-:W-:-:S04]  /*20e0*/  VIADD R5, R7, UR4 ;  /* 0x0000000407057c36 */ /* 0x000fc80008000000 */
[----:B------:R-:W-:-:S05]  /*20f0*/  IMAD.WIDE R4, R5, 0x4, R2 ;  /* 0x0000000405047825 */ /* 0x000fca00078e0202 */
[----:B------:R4:W-:Y:S01]  /*2100*/  STG.E desc[UR10][R4.64], RZ ;  /* 0x000000ff04007986 */ /* 0x0009e2000c10190a */
[----:B------:R-:W-:Y:S05]  /*2110*/  BRA `(.L_x_41) ;  /* 0x0000000000107947 */ /* 0x000fea0003800000 */
.L_x_37:
[----:B0--34-:R-:W-:Y:S02]  /*2120*/  VIADD R5, R7, UR4 ;  /* 0x0000000407057c36 */ /* 0x019fe40008000000 */
[----:B------:R-:W-:Y:S02]  /*2130*/  IMAD.MOV.U32 R9, RZ, RZ, 0x7fc00000 ;  /* 0x7fc00000ff097424 */ /* 0x000fe400078e00ff */
[----:B------:R-:W-:-:S05]  /*2140*/  IMAD.WIDE R4, R5, 0x4, R2 ;  /* 0x0000000405047825 */ /* 0x000fca00078e0202 */
[----:B------:R0:W-:Y:S02]  /*2150*/  STG.E desc[UR10][R4.64], R9 ;  /* 0x0000000904007986 */ /* 0x0001e4000c10190a */
.L_x_41:
[----:B------:R-:W-:Y:S05]  /*2160*/  BSYNC.RECONVERGENT B2 ;  /* 0x0000000000027941 */ /* 0x000fea0003800200 */
.L_x_36:
        /* <DEDUP_REMOVED lines=27> */
.L_x_46:
[----:B------:R-:W-:Y:S05]  /*2320*/  BSYNC.RECONVERGENT B3 ;  /* 0x0000000000037941 */ /* 0x000fea0003800200 */
.L_x_45:
[----:B------:R-:W-:Y:S01]  /*2330*/  FMUL R9, R4, 100 ;  /* 0x42c8000004097820 */ /* 0x000fe20000400000 */
[----:B--2---:R-:W-:-:S05]  /*2340*/  IMAD.WIDE R2, R5, 0x4, R14 ;  /* 0x0000000405027825 */ /* 0x004fca00078e020e */
[----:B------:R3:W-:Y:S01]  /*2350*/  STG.E desc[UR10][R2.64], R9 ;  /* 0x0000000902007986 */ /* 0x0007e2000c10190a */
[----:B------:R-:W-:Y:S05]  /*2360*/  BRA `(.L_x_47) ;  /* 0x0000000000207947 */ /* 0x000fea0003800000 */
.L_x_44:
[----:B------:R-:W-:-:S04]  /*2370*/  VIADD R5, R7, UR4 ;  /* 0x0000000407057c36 */ /* 0x000fc80008000000 */
[----:B------:R-:W-:-:S05]  /*2380*/  IMAD.WIDE R2, R5, 0x4, R2 ;  /* 0x0000000405027825 */ /* 0x000fca00078e0202 */
[----:B------:R4:W-:Y:S01]  /*2390*/  STG.E desc[UR10][R2.64], RZ ;  /* 0x000000ff02007986 */ /* 0x0009e2000c10190a */
[----:B------:R-:W-:Y:S05]  /*23a0*/  BRA `(.L_x_47) ;  /* 0x0000000000107947 */ /* 0x000fea0003800000 */
.L_x_43:
[----:B0--34-:R-:W-:Y:S02]  /*23b0*/  VIADD R5, R7, UR4 ;  /* 0x0000000407057c36 */ /* 0x019fe40008000000 */
[----:B------:R-:W-:Y:S02]  /*23c0*/  IMAD.MOV.U32 R9, RZ, RZ, 0x7fc00000 ;  /* 0x7fc00000ff097424 */ /* 0x000fe400078e00ff */
[----:B------:R-:W-:-:S05]  /*23d0*/  IMAD.WIDE R2, R5, 0x4, R2 ;  /* 0x0000000405027825 */ /* 0x000fca00078e0202 */
[----:B------:R0:W-:Y:S02]  /*23e0*/  STG.E desc[UR10][R2.64], R9 ;  /* 0x0000000902007986 */ /* 0x0001e4000c10190a */
.L_x_47:
[----:B------:R-:W-:Y:S05]  /*23f0*/  BSYNC.RECONVERGENT B2 ;  /* 0x0000000000027941 */ /* 0x000fea0003800200 */
.L_x_42:
[----:B------:R-:W-:-:S05]  /*2400*/  IMAD.IADD R7, R7, 0x1, R8 ;  /* 0x0000000107077824 */ /* 0x000fca00078e0208 */
[----:B------:R-:W-:-:S13]  /*2410*/  ISETP.GE.AND P0, PT, R7, UR5, PT ;  /* 0x0000000507007c0c */ /* 0x000fda000bf06270 */
[----:B------:R-:W-:Y:S05]  /*2420*/  @!P0 BRA `(.L_x_48) ;  /* 0xfffffff400508947 */ /* 0x000fea000383ffff */
[----:B------:R-:W-:Y:S05]  /*2430*/  EXIT ;  /* 0x000000000000794d */ /* 0x000fea0003800000 */
        .weak           $__internal_0_$__cuda_sm3x_div_rn_noftz_f32_slowpath
        .type           $__internal_0_$__cuda_sm3x_div_rn_noftz_f32_slowpath,@function
        .size           $__internal_0_$__cuda_sm3x_div_rn_noftz_f32_slowpath,(.L_x_137 - $__internal_0_$__cuda_sm3x_div_rn_noftz_f32_slowpath)
$__internal_0_$__cuda_sm3x_div_rn_noftz_f32_slowpath:
[----:B------:R-:W-:Y:S01]  /*2440*/  SHF.R.U32.HI R4, RZ, 0x17, R3 ;  /* 0x00000017ff047819 */ /* 0x000fe20000011603 */
[----:B------:R-:W-:Y:S01]  /*2450*/  BSSY.RECONVERGENT B0, `(.L_x_49) ;  /* 0x0000062000007945 */ /* 0x000fe20003800200 */
[----:B------:R-:W-:Y:S02]  /*2460*/  SHF.R.U32.HI R13, RZ, 0x17, R0 ;  /* 0x00000017ff0d7819 */ /* 0x000fe40000011600 */
[----:B------:R-:W-:Y:S02]  /*2470*/  LOP3.LUT R4, R4, 0xff, RZ, 0xc0, !PT ;  /* 0x000000ff04047812 */ /* 0x000fe400078ec0ff */
[----:B------:R-:W-:-:S03]  /*2480*/  LOP3.LUT R13, R13, 0xff, RZ, 0xc0, !PT ;  /* 0x000000ff0d0d7812 */ /* 0x000fc600078ec0ff */
[----:B------:R-:W-:Y:S02]  /*2490*/  VIADD R19, R4, 0xffffffff ;  /* 0xffffffff04137836 */ /* 0x000fe40000000000 */
[----:B------:R-:W-:-:S03]  /*24a0*/  VIADD R20, R13, 0xffffffff ;  /* 0xffffffff0d147836 */ /* 0x000fc60000000000 */
[----:B------:R-:W-:-:S04]  /*24b0*/  ISETP.GT.U32.AND P0, PT, R19, 0xfd, PT ;  /* 0x000000fd1300780c */ /* 0x000fc80003f04070 */
[----:B------:R-:W-:-:S13]  /*24c0*/  ISETP.GT.U32.OR P0, PT, R20, 0xfd, P0 ;  /* 0x000000fd1400780c */ /* 0x000fda0000704470 */
[----:B------:R-:W-:Y:S01]  /*24d0*/  @!P0 IMAD.MOV.U32 R2, RZ, RZ, RZ ;  /* 0x000000ffff028224 */ /* 0x000fe200078e00ff */
[----:B------:R-:W-:Y:S06]  /*24e0*/  @!P0 BRA `(.L_x_50) ;  /* 0x00000000005c8947 */ /* 0x000fec0003800000 */
[----:B------:R-:W-:Y:S02]  /*24f0*/  FSETP.GTU.FTZ.AND P0, PT, |R0|, +INF , PT ;  /* 0x7f8000000000780b */ /* 0x000fe40003f1c200 */
[----:B------:R-:W-:-:S04]  /*2500*/  FSETP.GTU.FTZ.AND P1, PT, |R3|, +INF , PT ;  /* 0x7f8000000300780b */ /* 0x000fc80003f3c200 */
[----:B------:R-:W-:-:S13]  /*2510*/  PLOP3.LUT P0, PT, P0, P1, PT, 0xf8, 0x8f ;  /* 0x00000000008f781c */ /* 0x000fda0000703f70 */
[----:B------:R-:W-:Y:S05]  /*2520*/  @P0 BRA `(.L_x_51) ;  /* 0x00000004004c0947 */ /* 0x000fea0003800000 */
[----:B------:R-:W-:-:S13]  /*2530*/  LOP3.LUT P0, RZ, R3, 0x7fffffff, R0, 0xc8, !PT ;  /* 0x7fffffff03ff7812 */ /* 0x000fda000780c800 */
[----:B------:R-:W-:Y:S05]  /*2540*/  @!P0 BRA `(.L_x_52) ;  /* 0x00000004003c8947 */ /* 0x000fea0003800000 */
[C---:B------:R-:W-:Y:S02]  /*2550*/  FSETP.NEU.FTZ.AND P3, PT, |R0|.reuse, +INF , PT ;  /* 0x7f8000000000780b */ /* 0x040fe40003f7d200 */
[----:B------:R-:W-:Y:S02]  /*2560*/  FSETP.NEU.FTZ.AND P1, PT, |R3|, +INF , PT ;  /* 0x7f8000000300780b */ /* 0x000fe40003f3d200 */
[----:B------:R-:W-:-:S11]  /*2570*/  FSETP.NEU.FTZ.AND P0, PT, |R0|, +INF , PT ;  /* 0x7f8000000000780b */ /* 0x000fd60003f1d200 */
[----:B------:R-:W-:Y:S05]  /*2580*/  @!P1 BRA !P3, `(.L_x_52) ;  /* 0x00000004002c9947 */ /* 0x000fea0005800000 */
[----:B------:R-:W-:-:S04]  /*2590*/  LOP3.LUT P3, RZ, R0, 0x7fffffff, RZ, 0xc0, !PT ;  /* 0x7fffffff00ff7812 */ /* 0x000fc8000786c0ff */
[----:B------:R-:W-:-:S13]  /*25a0*/  PLOP3.LUT P1, PT, P1, P3, PT, 0x2f, 0xf2 ;  /* 0x0000000000f2781c */ /* 0x000fda0000f26577 */
[----:B------:R-:W-:Y:S05]  /*25b0*/  @P1 BRA `(.L_x_53) ;  /* 0x0000000400181947 */ /* 0x000fea0003800000 */
[----:B------:R-:W-:-:S04]  /*25c0*/  LOP3.LUT P1, RZ, R3, 0x7fffffff, RZ, 0xc0, !PT ;  /* 0x7fffffff03ff7812 */ /* 0x000fc8000782c0ff */
[----:B------:R-:W-:-:S13]  /*25d0*/  PLOP3.LUT P0, PT, P0, P1, PT, 0x2f, 0xf2 ;  /* 0x0000000000f2781c */ /* 0x000fda0000702577 */
[----:B------:R-:W-:Y:S05]  /*25e0*/  @P0 BRA `(.L_x_54) ;  /* 0x0000000400000947 */ /* 0x000fea0003800000 */
[----:B------:R-:W-:Y:S02]  /*25f0*/  ISETP.GE.AND P0, PT, R20, RZ, PT ;  /* 0x000000ff1400720c */ /* 0x000fe40003f06270 */
[----:B------:R-:W-:-:S11]  /*2600*/  ISETP.GE.AND P1, PT, R19, RZ, PT ;  /* 0x000000ff1300720c */ /* 0x000fd60003f26270 */
[----:B------:R-:W-:Y:S02]  /*2610*/  @P0 IMAD.MOV.U32 R2, RZ, RZ, RZ ;  /* 0x000000ffff020224 */ /* 0x000fe400078e00ff */
[----:B------:R-:W-:Y:S01]  /*2620*/  @!P0 FFMA R0, R0, 1.84467440737095516160e+19, RZ ;  /* 0x5f80000000008823 */ /* 0x000fe200000000ff */
[----:B------:R-:W-:Y:S02]  /*2630*/  @!P0 IMAD.MOV.U32 R2, RZ, RZ, -0x40 ;  /* 0xffffffc0ff028424 */ /* 0x000fe400078e00ff */
[----:B------:R-:W-:Y:S02]  /*2640*/  @!P1 FFMA R3, R3, 1.84467440737095516160e+19, RZ ;  /* 0x5f80000003039823 */ /* 0x000fe400000000ff */
[----:B------:R-:W-:-:S07]  /*2650*/  @!P1 VIADD R2, R2, 0x40 ;  /* 0x0000004002029836 */ /* 0x000fce0000000000 */
.L_x_50:
[----:B------:R-:W-:Y:S01]  /*2660*/  LEA R22, R4, 0xc0800000, 0x17 ;  /* 0xc080000004167811 */ /* 0x000fe200078eb8ff */
[----:B------:R-:W-:Y:S01]  /*2670*/  VIADD R13, R13, 0xffffff81 ;  /* 0xffffff810d0d7836 */ /* 0x000fe20000000000 */
[----:B------:R-:W-:Y:S03]  /*2680*/  BSSY.RECONVERGENT B1, `(.L_x_55) ;  /* 0x0000035000017945 */ /* 0x000fe60003800200 */
[----:B------:R-:W-:Y:S02]  /*2690*/  IMAD.IADD R22, R3, 0x1, -R22 ;  /* 0x0000000103167824 */ /* 0x000fe400078e0a16 */
[C---:B------:R-:W-:Y:S01]  /*26a0*/  IMAD R0, R13.reuse, -0x800000, R0 ;  /* 0xff8000000d007824 */ /* 0x040fe200078e0200 */
[----:B------:R-:W-:Y:S01]  /*26b0*/  IADD3 R13, PT, PT, R13, 0x7f, -R4 ;  /* 0x0000007f0d0d7810 */ /* 0x000fe20007ffe804 */
[----:B------:R-:W0:Y:S01]  /*26c0*/  MUFU.RCP R20, R22 ;  /* 0x0000001600147308 */ /* 0x000e220000001000 */
[----:B------:R-:W-:-:S03]  /*26d0*/  FADD.FTZ R3, -R22, -RZ ;  /* 0x800000ff16037221 */ /* 0x000fc60000010100 */
[----:B------:R-:W-:Y:S02]  /*26e0*/  IMAD.IADD R13, R13, 0x1, R2 ;  /* 0x000000010d0d7824 */ /* 0x000fe400078e0202 */
[----:B0-----:R-:W-:-:S04]  /*26f0*/  FFMA R19, R20, R3, 1 ;  /* 0x3f80000014137423 */ /* 0x001fc80000000003 */
[----:B------:R-:W-:-:S04]  /*2700*/  FFMA R19, R20, R19, R20 ;  /* 0x0000001314137223 */ /* 0x000fc80000000014 */
[----:B------:R-:W-:-:S04]  /*2710*/  FFMA R20, R0, R19, RZ ;  /* 0x0000001300147223 */ /* 0x000fc800000000ff */
[----:B------:R-:W-:-:S04]  /*2720*/  FFMA R21, R3, R20, R0 ;  /* 0x0000001403157223 */ /* 0x000fc80000000000 */
[----:B------:R-:W-:-:S04]  /*2730*/  FFMA R20, R19, R21, R20 ;  /* 0x0000001513147223 */ /* 0x000fc80000000014 */
[----:B------:R-:W-:-:S04]  /*2740*/  FFMA R3, R3, R20, R0 ;  /* 0x0000001403037223 */ /* 0x000fc80000000000 */
[----:B------:R-:W-:-:S05]  /*2750*/  FFMA R0, R19, R3, R20 ;  /* 0x0000000313007223 */ /* 0x000fca0000000014 */
[----:B------:R-:W-:-:S04]  /*2760*/  SHF.R.U32.HI R4, RZ, 0x17, R0 ;  /* 0x00000017ff047819 */ /* 0x000fc80000011600 */
[----:B------:R-:W-:-:S05]  /*2770*/  LOP3.LUT R2, R4, 0xff, RZ, 0xc0, !PT ;  /* 0x000000ff04027812 */ /* 0x000fca00078ec0ff */
[----:B------:R-:W-:-:S04]  /*2780*/  IMAD.IADD R2, R2, 0x1, R13 ;  /* 0x0000000102027824 */ /* 0x000fc800078e020d */
[----:B------:R-:W-:-:S05]  /*2790*/  VIADD R4, R2, 0xffffffff ;  /* 0xffffffff02047836 */ /* 0x000fca0000000000 */
[----:B------:R-:W-:-:S13]  /*27a0*/  ISETP.GE.U32.AND P0, PT, R4, 0xfe, PT ;  /* 0x000000fe0400780c */ /* 0x000fda0003f06070 */
[----:B------:R-:W-:Y:S05]  /*27b0*/  @!P0 BRA `(.L_x_56) ;  /* 0x0000000000808947 */ /* 0x000fea0003800000 */
[----:B------:R-:W-:-:S13]  /*27c0*/  ISETP.GT.AND P0, PT, R2, 0xfe, PT ;  /* 0x000000fe0200780c */ /* 0x000fda0003f04270 */
[----:B------:R-:W-:Y:S05]  /*27d0*/  @P0 BRA `(.L_x_57) ;  /* 0x00000000006c0947 */ /* 0x000fea0003800000 */
[----:B------:R-:W-:-:S13]  /*27e0*/  ISETP.GE.AND P0, PT, R2, 0x1, PT ;  /* 0x000000010200780c */ /* 0x000fda0003f06270 */
[----:B------:R-:W-:Y:S05]  /*27f0*/  @P0 BRA `(.L_x_58) ;  /* 0x0000000000740947 */ /* 0x000fea0003800000 */
[----:B------:R-:W-:Y:S02]  /*2800*/  ISETP.GE.AND P0, PT, R2, -0x18, PT ;  /* 0xffffffe80200780c */ /* 0x000fe40003f06270 */
[----:B------:R-:W-:-:S11]  /*2810*/  LOP3.LUT R0, R0, 0x80000000, RZ, 0xc0, !PT ;  /* 0x8000000000007812 */ /* 0x000fd600078ec0ff */
[----:B------:R-:W-:Y:S05]  /*2820*/  @!P0 BRA `(.L_x_58) ;  /* 0x0000000000688947 */ /* 0x000fea0003800000 */
[CCC-:B------:R-:W-:Y:S01]  /*2830*/  FFMA.RZ R4, R19.reuse, R3.reuse, R20.reuse ;  /* 0x0000000313047223 */ /* 0x1c0fe2000000c014 */
[CCC-:B------:R-:W-:Y:S01]  /*2840*/  FFMA.RP R13, R19.reuse, R3.reuse, R20.reuse ;  /* 0x00000003130d7223 */ /* 0x1c0fe20000008014 */
[----:B------:R-:W-:Y:S01]  /*2850*/  FFMA.RM R20, R19, R3, R20 ;  /* 0x0000000313147223 */ /* 0x000fe20000004014 */
[C---:B------:R-:W-:Y:S01]  /*2860*/  VIADD R3, R2.reuse, 0x20 ;  /* 0x0000002002037836 */ /* 0x040fe20000000000 */
[----:B------:R-:W-:Y:S02]  /*2870*/  ISETP.NE.AND P3, PT, R2, RZ, PT ;  /* 0x000000ff0200720c */ /* 0x000fe40003f65270 */
[----:B------:R-:W-:Y:S02]  /*2880*/  LOP3.LUT R4, R4, 0x7fffff, RZ, 0xc0, !PT ;  /* 0x007fffff04047812 */ /* 0x000fe400078ec0ff */
[----:B------:R-:W-:Y:S01]  /*2890*/  ISETP.NE.AND P1, PT, R2, RZ, PT ;  /* 0x000000ff0200720c */ /* 0x000fe20003f25270 */
[----:B------:R-:W-:Y:S01]  /*28a0*/  IMAD.MOV R2, RZ, RZ, -R2 ;  /* 0x000000ffff027224 */ /* 0x000fe200078e0a02 */
[----:B------:R-:W-:-:S02]  /*28b0*/  LOP3.LUT R4, R4, 0x800000, RZ, 0xfc, !PT ;  /* 0x0080000004047812 */ /* 0x000fc400078efcff */
[----:B------:R-:W-:Y:S02]  /*28c0*/  FSETP.NEU.FTZ.AND P0, PT, R13, R20, PT ;  /* 0x000000140d00720b */ /* 0x000fe40003f1d000 */
[----:B------:R-:W-:Y:S02]  /*28d0*/  SHF.L.U32 R3, R4, R3, RZ ;  /* 0x0000000304037219 */ /* 0x000fe400000006ff */
[----:B------:R-:W-:Y:S02]  /*28e0*/  SEL R13, R2, RZ, P3 ;  /* 0x000000ff020d7207 */ /* 0x000fe40001800000 */
[----:B------:R-:W-:Y:S02]  /*28f0*/  ISETP.NE.AND P1, PT, R3, RZ, P1 ;  /* 0x000000ff0300720c */ /* 0x000fe40000f25270 */
[----:B------:R-:W-:Y:S02]  /*2900*/  SHF.R.U32.HI R13, RZ, R13, R4 ;  /* 0x0000000dff0d7219 */ /* 0x000fe40000011604 */
[----:B------:R-:W-:-:S02]  /*2910*/  PLOP3.LUT P0, PT, P0, P1, PT, 0xf8, 0x8f ;  /* 0x00000000008f781c */ /* 0x000fc40000703f70 */
[----:B------:R-:W-:Y:S02]  /*2920*/  SHF.R.U32.HI R3, RZ, 0x1, R13 ;  /* 0x00000001ff037819 */ /* 0x000fe4000001160d */
[----:B------:R-:W-:-:S04]  /*2930*/  SEL R2, RZ, 0x1, !P0 ;  /* 0x00000001ff027807 */ /* 0x000fc80004000000 */
[----:B------:R-:W-:-:S04]  /*2940*/  LOP3.LUT R2, R2, 0x1, R3, 0xf8, !PT ;  /* 0x0000000102027812 */ /* 0x000fc800078ef803 */
[----:B------:R-:W-:-:S05]  /*2950*/  LOP3.LUT R2, R2, R13, RZ, 0xc0, !PT ;  /* 0x0000000d02027212 */ /* 0x000fca00078ec0ff */
[----:B------:R-:W-:-:S05]  /*2960*/  IMAD.IADD R3, R3, 0x1, R2 ;  /* 0x0000000103037824 */ /* 0x000fca00078e0202 */
[----:B------:R-:W-:Y:S01]  /*2970*/  LOP3.LUT R0, R3, R0, RZ, 0xfc, !PT ;  /* 0x0000000003007212 */ /* 0x000fe200078efcff */
[----:B------:R-:W-:Y:S06]  /*2980*/  BRA `(.L_x_58) ;  /* 0x0000000000107947 */ /* 0x000fec0003800000 */
.L_x_57:
[----:B------:R-:W-:-:S04]  /*2990*/  LOP3.LUT R0, R0, 0x80000000, RZ, 0xc0, !PT ;  /* 0x8000000000007812 */ /* 0x000fc800078ec0ff */
[----:B------:R-:W-:Y:S01]  /*29a0*/  LOP3.LUT R0, R0, 0x7f800000, RZ, 0xfc, !PT ;  /* 0x7f80000000007812 */ /* 0x000fe200078efcff */
[----:B------:R-:W-:Y:S06]  /*29b0*/  BRA `(.L_x_58) ;  /* 0x0000000000047947 */ /* 0x000fec0003800000 */
.L_x_56:
[----:B------:R-:W-:-:S07]  /*29c0*/  IMAD R0, R13, 0x800000, R0 ;  /* 0x008000000d007824 */ /* 0x000fce00078e0200 */
.L_x_58:
[----:B------:R-:W-:Y:S05]  /*29d0*/  BSYNC.RECONVERGENT B1 ;  /* 0x0000000000017941 */ /* 0x000fea0003800200 */
.L_x_55:
[----:B------:R-:W-:Y:S05]  /*29e0*/  BRA `(.L_x_59) ;  /* 0x0000000000207947 */ /* 0x000fea0003800000 */
.L_x_54:
[----:B------:R-:W-:-:S04]  /*29f0*/  LOP3.LUT R0, R3, 0x80000000, R0, 0x48, !PT ;  /* 0x8000000003007812 */ /* 0x000fc800078e4800 */
[----:B------:R-:W-:Y:S01]  /*2a00*/  LOP3.LUT R0, R0, 0x7f800000, RZ, 0xfc, !PT ;  /* 0x7f80000000007812 */ /* 0x000fe200078efcff */
[----:B------:R-:W-:Y:S06]  /*2a10*/  BRA `(.L_x_59) ;  /* 0x0000000000147947 */ /* 0x000fec0003800000 */
.L_x_53:
[----:B------:R-:W-:Y:S01]  /*2a20*/  LOP3.LUT R0, R3, 0x80000000, R0, 0x48, !PT ;  /* 0x8000000003007812 */ /* 0x000fe200078e4800 */
[----:B------:R-:W-:Y:S06]  /*2a30*/  BRA `(.L_x_59) ;  /* 0x00000000000c7947 */ /* 0x000fec0003800000 */
.L_x_52:
[----:B------:R-:W0:Y:S01]  /*2a40*/  MUFU.RSQ R0, -QNAN ;  /* 0xffc0000000007908 */ /* 0x000e220000001400 */
[----:B------:R-:W-:Y:S05]  /*2a50*/  BRA `(.L_x_59) ;  /* 0x0000000000047947 */ /* 0x000fea0003800000 */
.L_x_51:
[----:B------:R-:W-:-:S07]  /*2a60*/  FADD.FTZ R0, R0, R3 ;  /* 0x0000000300007221 */ /* 0x000fce0000010000 */
.L_x_59:
[----:B------:R-:W-:Y:S05]  /*2a70*/  BSYNC.RECONVERGENT B0 ;  /* 0x0000000000007941 */ /* 0x000fea0003800200 */
.L_x_49:
[----:B------:R-:W-:Y:S02]  /*2a80*/  IMAD.MOV.U32 R2, RZ, RZ, R10 ;  /* 0x000000ffff027224 */ /* 0x000fe400078e000a */
[----:B------:R-:W-:-:S04]  /*2a90*/  IMAD.MOV.U32 R3, RZ, RZ, 0x0 ;  /* 0x00000000ff037424 */ /* 0x000fc800078e00ff */
[----:B0-----:R-:W-:Y:S05]  /*2aa0*/  RET.REL.NODEC R2 `(_Z20stochk_kernel_stridePKfPfiii) ;  /* 0xffffffd402547950 */ /* 0x001fea0003c3ffff */
.L_x_60:
[----:B------:R-:W-:-:S00]  /*2ab0*/  BRA `(.L_x_60) ;  /* 0xfffffffc00fc7947 */ /* 0x000fc0000383ffff */
[----:B------:R-:W-:-:S00]  /*2ac0*/  NOP ;  /* 0x0000000000007918 */ /* 0x000fc00000000000 */
        /* <DEDUP_REMOVED lines=11> */
.L_x_137:


//--------------------- .text._Z17rsi_kernel_stridePKfPfiii --------------------------
	.section	.text._Z17rsi_kernel_stridePKfPfiii,"ax",@progbits
	.align	128
        .global         _Z17rsi_kernel_stridePKfPfiii
        .type           _Z17rsi_kernel_stridePKfPfiii,@function
        .size           _Z17rsi_kernel_stridePKfPfiii,(.L_x_138 - _Z17rsi_kernel_stridePKfPfiii)
        .other          _Z17rsi_kernel_stridePKfPfiii,@"STO_CUDA_ENTRY STV_DEFAULT"
_Z17rsi_kernel_stridePKfPfiii:
.text._Z17rsi_kernel_stridePKfPfiii:
[----:B------:R-:W-:Y:S01]  /*0000*/  LDC R1, c[0x0][0x37c] ;  /* 0x0000df00ff017b82 */ /* 0x000fe20000000800 */
[----:B------:R-:W0:Y:S07]  /*0010*/  S2R R5, SR_TID.X ;  /* 0x0000000000057919 */ /* 0x000e2e0000002100 */
[----:B------:R-:W0:Y:S01]  /*0020*/  LDC R6, c[0x0][0x390] ;  /* 0x0000e400ff067b82 */ /* 0x000e220000000800 */
[----:B------:R-:W1:Y:S01]  /*0030*/  LDCU UR4, c[0x0][0x398] ;  /* 0x00007300ff0477ac */ /* 0x000e620008000800 */
[----:B------:R-:W1:Y:S01]  /*0040*/  S2R R2, SR_CTAID.X ;  /* 0x0000000000027919 */ /* 0x000e620000002500 */
[----:B0-----:R-:W-:-:S04]  /*0050*/  ISETP.GE.AND P0, PT, R5, R6, PT ;  /* 0x000000060500720c */ /* 0x001fc80003f06270 */
[----:B-1----:R-:W-:-:S13]  /*0060*/  ISETP.GE.OR P0, PT, R2, UR4, P0 ;  /* 0x0000000402007c0c */ /* 0x002fda0008706670 */
[----:B------:R-:W-:Y:S05]  /*0070*/  @P0 EXIT ;  /* 0x000000000000094d */ /* 0x000fea0003800000 */
[----:B------:R-:W0:Y:S01]  /*0080*/  LDC R12, c[0x0][0x394] ;  /* 0x0000e500ff0c7b82 */ /* 0x000e220000000800 */
[----:B------:R-:W1:Y:S07]  /*0090*/  LDCU.64 UR6, c[0x0][0x358] ;  /* 0x00006b00ff0677ac */ /* 0x000e6e0008000a00 */
[----:B------:R-:W2:Y:S01]  /*00a0*/  LDC R4, c[0x0][0x360] ;  /* 0x0000d800ff047b82 */ /* 0x000ea20000000800 */
[----:B0-----:R-:W-:-:S13]  /*00b0*/  ISETP.GE.AND P0, PT, R12, 0x1, PT ;  /* 0x000000010c00780c */ /* 0x001fda0003f06270 */
[----:B-12---:R-:W-:Y:S05]  /*00c0*/  @!P0 BRA `(.L_x_61) ;  /* 0x0000000c00308947 */ /* 0x006fea0003800000 */
[----:B------:R-:W-:Y:S01]  /*00d0*/  IMAD R6, R2, R6, 0x1 ;  /* 0x0000000102067424 */ /* 0x000fe200078e0206 */
[----:B------:R-:W-:Y:S01]  /*00e0*/  IADD3 R7, PT, PT, R5, 0x1, -R12 ;  /* 0x0000000105077810 */ /* 0x000fe20007ffe80c */
[----:B------:R-:W-:Y:S01]  /*00f0*/  IMAD.MOV.U32 R9, RZ, RZ, RZ ;  /* 0x000000ffff097224 */ /* 0x000fe200078e00ff */
[----:B------:R-:W-:Y:S01]  /*0100*/  PRMT R8, RZ, 0x7610, R8 ;  /* 0x00007610ff087816 */ /* 0x000fe20000000008 */
[----:B------:R-:W-:Y:S01]  /*0110*/  IMAD.MOV.U32 R11, RZ, RZ, R5 ;  /* 0x000000ffff0b7224 */ /* 0x000fe200078e0005 */
[----:B------:R-:W-:Y:S01]  /*0120*/  PRMT R10, RZ, 0x7610, R10 ;  /* 0x00007610ff0a7816 */ /* 0x000fe2000000000a */
[----:B------:R-:W-:Y:S01]  /*0130*/  IMAD.IADD R12, R6, 0x1, -R12 ;  /* 0x00000001060c7824 */ /* 0x000fe200078e0a0c */
[----:B------:R-:W0:Y:S06]  /*0140*/  LDCU.U16 UR4, c[0x0][0x394] ;  /* 0x00007280ff0477ac */ /* 0x000e2c0008000400 */
.L_x_75:
[----:B-1----:R-:W1:Y:S01]  /*0150*/  LDC R18, c[0x0][0x394] ;  /* 0x0000e500ff127b82 */ /* 0x002e620000000800 */
[----:B------:R-:W-:Y:S01]  /*0160*/  BSSY.RECONVERGENT B0, `(.L_x_62) ;  /* 0x00000b6000007945 */ /* 0x000fe20003800200 */
[----:B------:R-:W-:Y:S01]  /*0170*/  IMAD.MOV.U32 R3, RZ, RZ, 0x7fc00000 ;  /* 0x7fc00000ff037424 */ /* 0x000fe200078e00ff */
[----:B-1----:R-:W-:-:S13]  /*0180*/  ISETP.GE.AND P0, PT, R11, R18, PT ;  /* 0x000000120b00720c */ /* 0x002fda0003f06270 */
[----:B------:R-:W-:Y:S05]  /*0190*/  @!P0 BRA `(.L_x_63) ;  /* 0x0000000800c88947 */ /* 0x000fea0003800000 */
[----:B------:R-:W-:Y:S01]  /*01a0*/  IMAD R16, R4, R9, RZ ;  /* 0x0000000904107224 */ /* 0x000fe200078e02ff */
[----:B------:R-:W-:Y:S01]  /*01b0*/  BSSY.RECONVERGENT B1, `(.L_x_64) ;  /* 0x0000040000017945 */ /* 0x000fe20003800200 */
[----:B------:R-:W-:-:S03]  /*01c0*/  IMAD.IADD R13, R11, 0x1, -R18 ;  /* 0x000000010b0d7824 */ /* 0x000fc600078e0a12 */
[-C--:B------:R-:W-:Y:S02]  /*01d0*/  VIADDMNMX R0, R7, R16.reuse, R11, !PT ;  /* 0x0000001007007246 */ /* 0x080fe4000780010b */
[----:B------:R-:W-:-:S04]  /*01e0*/  IADD3 R3, PT, PT, R5, R16, RZ ;  /* 0x0000001005037210 */ /* 0x000fc80007ffe0ff */
[----:B------:R-:W-:Y:S01]  /*01f0*/  IADD3 R14, PT, PT, R0, R18, -R3 ;  /* 0x00000012000e7210 */ /* 0x000fe20007ffe803 */
[----:B------:R-:W-:-:S03]  /*0200*/  IMAD.MOV.U32 R18, RZ, RZ, RZ ;  /* 0x000000ffff127224 */ /* 0x000fc600078e00ff */
[----:B------:R-:W-:Y:S02]  /*0210*/  IADD3 R3, PT, PT, R3, -R14, -R11 ;  /* 0x8000000e03037210 */ /* 0x000fe40007ffe80b */
[----:B------:R-:W-:Y:S02]  /*0220*/  LOP3.LUT P0, RZ, R14, 0x7, RZ, 0xc0, !PT ;  /* 0x000000070eff7812 */ /* 0x000fe4000780c0ff */
[----:B------:R-:W-:Y:S01]  /*0230*/  ISETP.GT.U32.AND P1, PT, R3, -0x8, PT ;  /* 0xfffffff80300780c */ /* 0x000fe20003f24070 */
[----:B------:R-:W-:-:S12]  /*0240*/  IMAD.MOV.U32 R3, RZ, RZ, RZ ;  /* 0x000000ffff037224 */ /* 0x000fd800078e00ff */
[----:B------:R-:W-:Y:S05]  /*0250*/  @P1 BRA `(.L_x_65) ;  /* 0x0000000000d41947 */ /* 0x000fea0003800000 */
[-C--:B------:R-:W-:Y:S01]  /*0260*/  IADD3 R16, PT, PT, -R16, R11.reuse, -R5 ;  /* 0x0000000b10107210 */ /* 0x080fe20007ffe905 */
[----:B------:R-:W-:Y:S01]  /*0270*/  IMAD.MOV.U32 R3, RZ, RZ, RZ ;  /* 0x000000ffff037224 */ /* 0x000fe200078e00ff */
[----:B------:R-:W-:Y:S02]  /*0280*/  LOP3.LUT R15, R14, 0xfffffff8, RZ, 0xc0, !PT ;  /* 0xfffffff80e0f7812 */ /* 0x000fe400078ec0ff */
[----:B------:R-:W-:-:S03]  /*0290*/  IADD3 R17, PT, PT, R12, R11, RZ ;  /* 0x0000000b0c117210 */ /* 0x000fc60007ffe0ff */
[----:B------:R-:W-:-:S07]  /*02a0*/  IMAD.IADD R16, R16, 0x1, -R15 ;  /* 0x0000000110107824 */ /* 0x000fce00078e0a0f */
.L_x_66:
[----:B------:R-:W1:Y:S02]  /*02b0*/  LDC.64 R14, c[0x0][0x380] ;  /* 0x0000e000ff0e7b82 */ /* 0x000e640000000a00 */
[----:B-1----:R-:W-:-:S05]  /*02c0*/  IMAD.WIDE R14, R17, 0x4, R14 ;  /* 0x00000004110e7825 */ /* 0x002fca00078e020e */
[----:B------:R-:W2:Y:S04]  /*02d0*/  LDG.E R26, desc[UR6][R14.64] ;  /* 0x000000060e1a7981 */ /* 0x000ea8000c1e1900 */
[----:B------:R-:W2:Y:S04]  /*02e0*/  LDG.E R27, desc[UR6][R14.64+-0x4] ;  /* 0xfffffc060e1b7981 */ /* 0x000ea8000c1e1900 */
[----:B------:R-:W3:Y:S04]  /*02f0*/  LDG.E R19, desc[UR6][R14.64+0x4] ;  /* 0x000004060e137981 */ /* 0x000ee8000c1e1900 */
[----:B------:R-:W4:Y:S04]  /*0300*/  LDG.E R24, desc[UR6][R14.64+0x8] ;  /* 0x000008060e187981 */ /* 0x000f28000c1e1900 */
[----:B------:R-:W5:Y:S04]  /*0310*/  LDG.E R23, desc[UR6][R14.64+0xc] ;  /* 0x00000c060e177981 */ /* 0x000f68000c1e1900 */
[----:B------:R-:W5:Y:S04]  /*0320*/  LDG.E R22, desc[UR6][R14.64+0x10] ;  /* 0x000010060e167981 */ /* 0x000f68000c1e1900 */
[----:B------:R-:W5:Y:S04]  /*0330*/  LDG.E R21, desc[UR6][R14.64+0x14] ;  /* 0x000014060e157981 */ /* 0x000f68000c1e1900 */
[----:B------:R-:W5:Y:S04]  /*0340*/  LDG.E R20, desc[UR6][R14.64+0x18] ;  /* 0x000018060e147981 */ /* 0x000f68000c1e1900 */
[----:B------:R-:W5:Y:S01]  /*0350*/  LDG.E R25, desc[UR6][R14.64+0x1c] ;  /* 0x00001c060e197981 */ /* 0x000f62000c1e1900 */
[----:B------:R-:W-:Y:S01]  /*0360*/  VIADD R16, R16, 0x8 ;  /* 0x0000000810107836 */ /* 0x000fe20000000000 */
[----:B------:R-:W-:Y:S01]  /*0370*/  IADD3 R13, PT, PT, R13, 0x8, RZ ;  /* 0x000000080d0d7810 */ /* 0x000fe20007ffe0ff */
[----:B------:R-:W-:Y:S01]  /*0380*/  VIADD R17, R17, 0x8 ;  /* 0x0000000811117836 */ /* 0x000fe20000000000 */
[C---:B--2---:R-:W-:Y:S01]  /*0390*/  FSETP.GT.AND P2, PT, R26.reuse, R27, PT ;  /* 0x0000001b1a00720b */ /* 0x044fe20003f44000 */
[C---:B------:R-:W-:Y:S01]  /*03a0*/  FADD R27, R26.reuse, -R27 ;  /* 0x8000001b1a1b7221 */ /* 0x040fe20000000000 */
[C---:B---3--:R-:W-:Y:S01]  /*03b0*/  FSETP.GT.AND P4, PT, R19.reuse, R26, PT ;  /* 0x0000001a1300720b */ /* 0x048fe20003f84000 */
[----:B------:R-:W-:Y:S01]  /*03c0*/  FADD R26, -R26, R19 ;  /* 0x000000131a1a7221 */ /* 0x000fe20000000100 */
[----:B----4-:R-:W-:Y:S01]  /*03d0*/  FSETP.GT.AND P1, PT, R24, R19, PT ;  /* 0x000000131800720b */ /* 0x010fe20003f24000 */
[----:B------:R-:W-:Y:S01]  /*03e0*/  FADD R19, -R19, R24 ;  /* 0x0000001813137221 */ /* 0x000fe20000000100 */
[----:B-----5:R-:W-:-:S07]  /*03f0*/  FSETP.GT.AND P3, PT, R23, R24, PT ;  /* 0x000000181700720b */ /* 0x020fce0003f64000 */
[C---:B------:R-:W-:Y:S01]  /*0400*/  @P2 FADD R18, R27.reuse, R18 ;  /* 0x000000121b122221 */ /* 0x040fe20000000000 */
[----:B------:R-:W-:Y:S01]  /*0410*/  @!P2 FADD R3, -R27, R3 ;  /* 0x000000031b03a221 */ /* 0x000fe20000000100 */
[----:B------:R-:W-:Y:S01]  /*0420*/  FADD R24, -R24, R23 ;  /* 0x0000001718187221 */ /* 0x000fe20000000100 */
[----:B------:R-:W-:Y:S01]  /*0430*/  FSETP.GT.AND P2, PT, R22, R23, PT ;  /* 0x000000171600720b */ /* 0x000fe20003f44000 */
[--C-:B------:R-:W-:Y:S01]  /*0440*/  @P4 FADD R18, R18, R26.reuse ;  /* 0x0000001a12124221 */ /* 0x100fe20000000000 */
[----:B------:R-:W-:Y:S01]  /*0450*/  @!P4 FADD R3, R3, -R26 ;  /* 0x8000001a0303c221 */ /* 0x000fe20000000000 */
        /* <DEDUP_REMOVED lines=12> */
[----:B------:R-:W-:-:S02]  /*0520*/  FADD R20, -R20, R25 ;  /* 0x0000001914147221 */ /* 0x000fc40000000100 */
[--C-:B------:R-:W-:Y:S01]  /*0530*/  @P4 FADD R18, R18, R22.reuse ;  /* 0x0000001612124221 */ /* 0x100fe20000000000 */
[----:B------:R-:W-:-:S03]  /*0540*/  @!P4 FADD R3, R3, -R22 ;  /* 0x800000160303c221 */ /* 0x000fc60000000000 */
[--C-:B------:R-:W-:Y:S01]  /*0550*/  @P1 FADD R18, R18, R21.reuse ;  /* 0x0000001512121221 */ /* 0x100fe20000000000 */
[----:B------:R-:W-:Y:S01]  /*0560*/  @!P1 FADD R3, R3, -R21 ;  /* 0x8000001503039221 */ /* 0x000fe20000000000 */
[----:B------:R-:W-:Y:S02]  /*0570*/  ISETP.NE.AND P1, PT, R16, RZ, PT ;  /* 0x000000ff1000720c */ /* 0x000fe40003f25270 */
[--C-:B------:R-:W-:Y:S01]  /*0580*/  @P3 FADD R18, R18, R20.reuse ;  /* 0x0000001412123221 */ /* 0x100fe20000000000 */
[----:B------:R-:W-:-:S10]  /*0590*/  @!P3 FADD R3, R3, -R20 ;  /* 0x800000140303b221 */ /* 0x000fd40000000000 */
[----:B------:R-:W-:Y:S05]  /*05a0*/  @P1 BRA `(.L_x_66) ;  /* 0xfffffffc00401947 */ /* 0x000fea000383ffff */
.L_x_65:
[----:B0-----:R-:W-:Y:S05]  /*05b0*/  BSYNC.RECONVERGENT B1 ;  /* 0x0000000000017941 */ /* 0x001fea0003800200 */
.L_x_64:
[----:B------:R-:W-:Y:S04]  /*05c0*/  BSSY.RECONVERGENT B1, `(.L_x_67) ;  /* 0x000004e000017945 */ /* 0x000fe80003800200 */
[----:B------:R-:W-:Y:S05]  /*05d0*/  @!P0 BRA `(.L_x_68) ;  /* 0x0000000400308947 */ /* 0x000fea0003800000 */
[----:B------:R-:W-:Y:S01]  /*05e0*/  PRMT R16, R5, 0x9910, RZ ;  /* 0x0000991005107816 */ /* 0x000fe200000000ff */
[----:B------:R-:W-:Y:S01]  /*05f0*/  BSSY.RECONVERGENT B2, `(.L_x_69) ;  /* 0x0000025000027945 */ /* 0x000fe20003800200 */
[----:B------:R-:W-:Y:S02]  /*0600*/  PRMT R17, R4, 0x9910, RZ ;  /* 0x0000991004117816 */ /* 0x000fe400000000ff */
        /* <DEDUP_REMOVED lines=10> */
[----:B------:R-:W0:Y:S01]  /*06b0*/  LDC.64 R14, c[0x0][0x380] ;  /* 0x0000e000ff0e7b82 */ /* 0x000e220000000a00 */
[----:B------:R-:W-:-:S05]  /*06c0*/  IADD3 R19, PT, PT, R6, R13, RZ ;  /* 0x0000000d06137210 */ /* 0x000fca0007ffe0ff */
[----:B0-----:R-:W-:-:S05]  /*06d0*/  IMAD.WIDE R14, R19, 0x4, R14 ;  /* 0x00000004130e7825 */ /* 0x001fca00078e020e */
[----:B------:R-:W2:Y:S04]  /*06e0*/  LDG.E R19, desc[UR6][R14.64] ;  /* 0x000000060e137981 */ /* 0x000ea8000c1e1900 */
[----:B------:R-:W2:Y:S04]  /*06f0*/  LDG.E R20, desc[UR6][R14.64+-0x4] ;  /* 0xfffffc060e147981 */ /* 0x000ea8000c1e1900 */
[----:B------:R-:W3:Y:S04]  /*0700*/  LDG.E R22, desc[UR6][R14.64+0x4] ;  /* 0x000004060e167981 */ /* 0x000ee8000c1e1900 */
[----:B------:R-:W4:Y:S04]  /*0710*/  LDG.E R21, desc[UR6][R14.64+0x8] ;  /* 0x000008060e157981 */ /* 0x000f28000c1e1900 */
[----:B------:R-:W5:Y:S01]  /*0720*/  LDG.E R24, desc[UR6][R14.64+0xc] ;  /* 0x00000c060e187981 */ /* 0x000f62000c1e1900 */
        /* <DEDUP_REMOVED lines=8> */
[--C-:B------:R-:W-:Y:S01]  /*07b0*/  @P0 FADD R18, R18, R20.reuse ;  /* 0x0000001412120221 */ /* 0x100fe20000000000 */
[----:B------:R-:W-:Y:S01]  /*07c0*/  @!P0 FADD R3, R3, -R20 ;  /* 0x8000001403038221 */ /* 0x000fe20000000000 */
[----:B------:R-:W-:Y:S02]  /*07d0*/  FADD R21, -R21, R24 ;  /* 0x0000001815157221 */ /* 0x000fe40000000100 */
[--C-:B------:R-:W-:Y:S01]  /*07e0*/  @P1 FADD R18, R18, R19.reuse ;  /* 0x0000001312121221 */ /* 0x100fe20000000000 */
[----:B------:R-:W-:-:S03]  /*07f0*/  @!P1 FADD R3, R3, -R19 ;  /* 0x8000001303039221 */ /* 0x000fc60000000000 */
[--C-:B------:R-:W-:Y:S01]  /*0800*/  @P2 FADD R18, R18, R22.reuse ;  /* 0x0000001612122221 */ /* 0x100fe20000000000 */
[----:B------:R-:W-:-:S03]  /*0810*/  @!P2 FADD R3, R3, -R22 ;  /* 0x800000160303a221 */ /* 0x000fc60000000000 */
[--C-:B------:R-:W-:Y:S01]  /*0820*/  @P3 FADD R18, R18, R21.reuse ;  /* 0x0000001512123221 */ /* 0x100fe20000000000 */
[----:B------:R-:W-:-:S07]  /*0830*/  @!P3 FADD R3, R3, -R21 ;  /* 0x800000150303b221 */ /* 0x000fce0000000000 */
.L_x_70:
[----:B------:R-:W-:Y:S05]  /*0840*/  BSYNC.RECONVERGENT B2 ;  /* 0x0000000000027941 */ /* 0x000fea0003800200 */
.L_x_69:
[----:B------:R-:W-:Y:S05]  /*0850*/  @!P4 BRA `(.L_x_68) ;  /* 0x000000000090c947 */ /* 0x000fea0003800000 */
[----:B------:R-:W-:-:S05]  /*0860*/  PRMT R14, R8, 0x9910, RZ ;  /* 0x00009910080e7816 */ /* 0x000fca00000000ff */
[----:B------:R-:W-:-:S04]  /*0870*/  IMAD R16, R17, R14, R16 ;  /* 0x0000000e11107224 */ /* 0x000fc800078e0210 */
[----:B------:R-:W-:-:S05]  /*0880*/  IMAD.MOV R15, RZ, RZ, -R16 ;  /* 0x000000ffff0f7224 */ /* 0x000fca00078e0a10 */
[----:B------:R-:W-:-:S04]  /*0890*/  PRMT R15, R15, 0x7710, RZ ;  /* 0x000077100f0f7816 */ /* 0x000fc800000000ff */
[----:B------:R-:W-:-:S04]  /*08a0*/  IADD3 R0, PT, PT, R0, UR4, R15 ;  /* 0x0000000400007c10 */ /* 0x000fc8000fffe00f */
[C---:B------:R-:W-:Y:S02]  /*08b0*/  LOP3.LUT R14, R0.reuse, 0x3, RZ, 0xc0, !PT ;  /* 0x00000003000e7812 */ /* 0x040fe400078ec0ff */
[----:B------:R-:W-:Y:S02]  /*08c0*/  LOP3.LUT R0, R0, 0x1, RZ, 0xc0, !PT ;  /* 0x0000000100007812 */ /* 0x000fe400078ec0ff */
[----:B------:R-:W-:Y:S02]  /*08d0*/  ISETP.NE.AND P2, PT, R14, 0x1, PT ;  /* 0x000000010e00780c */ /* 0x000fe40003f45270 */
[----:B------:R-:W-:-:S11]  /*08e0*/  ISETP.NE.U32.AND P0, PT, R0, 0x1, PT ;  /* 0x000000010000780c */ /* 0x000fd60003f05070 */
[----:B------:R-:W0:Y:S01]  /*08f0*/  @P2 LDC.64 R16, c[0x0][0x380] ;  /* 0x0000e000ff102b82 */ /* 0x000e220000000a00 */
[----:B------:R-:W-:-:S07]  /*0900*/  @P2 IMAD.IADD R19, R6, 0x1, R13 ;  /* 0x0000000106132824 */ /* 0x000fce00078e020d */
[----:B------:R-:W1:Y:S01]  /*0910*/  @!P0 LDC.64 R14, c[0x0][0x380] ;  /* 0x0000e000ff0e8b82 */ /* 0x000e620000000a00 */
[----:B------:R-:W-:-:S05]  /*0920*/  @P2 IADD3 R13, PT, PT, R13, 0x2, RZ ;  /* 0x000000020d0d2810 */ /* 0x000fca0007ffe0ff */
[----:B------:R-:W-:Y:S02]  /*0930*/  @!P0 IMAD.IADD R13, R6, 0x1, R13 ;  /* 0x00000001060d8824 */ /* 0x000fe400078e020d */
[----:B0-----:R-:W-:-:S05]  /*0940*/  @P2 IMAD.WIDE R16, R19, 0x4, R16 ;  /* 0x0000000413102825 */ /* 0x001fca00078e0210 */
[----:B------:R-:W2:Y:S04]  /*0950*/  @P2 LDG.E R19, desc[UR6][R16.64] ;  /* 0x0000000610132981 */ /* 0x000ea8000c1e1900 */
[----:B------:R-:W2:Y:S01]  /*0960*/  @P2 LDG.E R20, desc[UR6][R16.64+-0x4] ;  /* 0xfffffc0610142981 */ /* 0x000ea2000c1e1900 */
[----:B-1----:R-:W-:-:S03]  /*0970*/  @!P0 IMAD.WIDE R14, R13, 0x4, R14 ;  /* 0x000000040d0e8825 */ /* 0x002fc600078e020e */
[----:B------:R-:W3:Y:S04]  /*0980*/  @P2 LDG.E R22, desc[UR6][R16.64+0x4] ;  /* 0x0000040610162981 */ /* 0x000ee8000c1e1900 */
[----:B------:R-:W4:Y:S04]  /*0990*/  @!P0 LDG.E R0, desc[UR6][R14.64] ;  /* 0x000000060e008981 */ /* 0x000f28000c1e1900 */
[----:B------:R-:W4:Y:S01]  /*09a0*/  @!P0 LDG.E R13, desc[UR6][R14.64+-0x4] ;  /* 0xfffffc060e0d8981 */ /* 0x000f22000c1e1900 */
[CC--:B--2---:R-:W-:Y:S02]  /*09b0*/  FSETP.GT.AND P4, PT, R19.reuse, R20.reuse, P2 ;  /* 0x000000141300720b */ /* 0x0c4fe40001784000 */
[C---:B------:R-:W-:Y:S01]  /*09c0*/  FSETP.GT.OR P5, PT, R19.reuse, R20, !P2 ;  /* 0x000000141300720b */ /* 0x040fe200057a4400 */
[----:B------:R-:W-:Y:S01]  /*09d0*/  @P2 FADD R20, R19, -R20 ;  /* 0x8000001413142221 */ /* 0x000fe20000000000 */
[----:B---3--:R-:W-:-:S02]  /*09e0*/  FSETP.GT.AND P1, PT, R22, R19, P2 ;  /* 0x000000131600720b */ /* 0x008fc40001724000 */
[----:B------:R-:W-:Y:S01]  /*09f0*/  FSETP.GT.OR P3, PT, R22, R19, !P2 ;  /* 0x000000131600720b */ /* 0x000fe20005764400 */
[----:B------:R-:W-:-:S06]  /*0a00*/  @P2 FADD R19, -R19, R22 ;  /* 0x0000001613132221 */ /* 0x000fcc0000000100 */
[--C-:B------:R-:W-:Y:S01]  /*0a10*/  @P4 FADD R18, R18, R20.reuse ;  /* 0x0000001412124221 */ /* 0x100fe20000000000 */
[CC--:B----4-:R-:W-:Y:S01]  /*0a20*/  FSETP.GT.AND P4, PT, R0.reuse, R13.reuse, !P0 ;  /* 0x0000000d0000720b */ /* 0x0d0fe20004784000 */
[----:B------:R-:W-:Y:S01]  /*0a30*/  @!P5 FADD R3, R3, -R20 ;  /* 0x800000140303d221 */ /* 0x000fe20000000000 */
[----:B------:R-:W-:Y:S01]  /*0a40*/  FSETP.GT.OR P5, PT, R0, R13, P0 ;  /* 0x0000000d0000720b */ /* 0x000fe200007a4400 */
[----:B------:R-:W-:Y:S01]  /*0a50*/  @P1 FADD R18, R18, R19 ;  /* 0x0000001312121221 */ /* 0x000fe20000000000 */
[----:B------:R-:W-:Y:S01]  /*0a60*/  @!P0 FADD R0, R0, -R13 ;  /* 0x8000000d00008221 */ /* 0x000fe20000000000 */
[----:B------:R-:W-:-:S08]  /*0a70*/  @!P3 FADD R3, R3, -R19 ;  /* 0x800000130303b221 */ /* 0x000fd00000000000 */
[--C-:B------:R-:W-:Y:S02]  /*0a80*/  @P4 FADD R18, R18, R0.reuse ;  /* 0x0000000012124221 */ /* 0x100fe40000000000 */
[----:B------:R-:W-:-:S07]  /*0a90*/  @!P5 FADD R3, R3, -R0 ;  /* 0x800000000303d221 */ /* 0x000fce0000000000 */
.L_x_68:
[----:B------:R-:W-:Y:S05]  /*0aa0*/  BSYNC.RECONVERGENT B1 ;  /* 0x0000000000017941 */ /* 0x000fea0003800200 */
.L_x_67:
[----:B------:R-:W0:Y:S01]  /*0ab0*/  MUFU.RCP R0, R3 ;  /* 0x0000000300007308 */ /* 0x000e220000001000 */
[----:B------:R-:W-:Y:S01]  /*0ac0*/  BSSY.RECONVERGENT B1, `(.L_x_71) ;  /* 0x000000c000017945 */ /* 0x000fe20003800200 */
[----:B------:R-:W-:-:S06]  /*0ad0*/  FSETP.NEU.AND P2, PT, R3, RZ, PT ;  /* 0x000000ff0300720b */ /* 0x000fcc0003f4d000 */
[----:B------:R-:W1:Y:S01]  /*0ae0*/  FCHK P0, R18, R3 ;  /* 0x0000000312007302 */ /* 0x000e620000000000 */
[----:B0-----:R-:W-:-:S04]  /*0af0*/  FFMA R13, R0, -R3, 1 ;  /* 0x3f800000000d7423 */ /* 0x001fc80000000803 */
[----:B------:R-:W-:-:S04]  /*0b00*/  FFMA R0, R0, R13, R0 ;  /* 0x0000000d00007223 */ /* 0x000fc80000000000 */
[----:B------:R-:W-:-:S04]  /*0b10*/  FFMA R13, R0, R18, RZ ;  /* 0x00000012000d7223 */ /* 0x000fc800000000ff */
[----:B------:R-:W-:-:S04]  /*0b20*/  FFMA R14, R13, -R3, R18 ;  /* 0x800000030d0e7223 */ /* 0x000fc80000000012 */
[----:B------:R-:W-:Y:S01]  /*0b30*/  FFMA R0, R0, R14, R13 ;  /* 0x0000000e00007223 */ /* 0x000fe2000000000d */
[----:B-1----:R-:W-:Y:S06]  /*0b40*/  @!P0 BRA `(.L_x_72) ;  /* 0x00000000000c8947 */ /* 0x002fec0003800000 */
[----:B------:R-:W-:Y:S01]  /*0b50*/  IMAD.MOV.U32 R0, RZ, RZ, R18 ;  /* 0x000000ffff007224 */ /* 0x000fe200078e0012 */
[----:B------:R-:W-:-:S07]  /*0b60*/  MOV R14, 0xb80 ;  /* 0x00000b80000e7802 */ /* 0x000fce0000000f00 */
[----:B------:R-:W-:Y:S05]  /*0b70*/  CALL.REL.NOINC `($__internal_1_$__cuda_sm3x_div_rn_noftz_f32_slowpath) ;  /* 0x0000000400b07944 */ /* 0x000fea0003c00000 */
.L_x_72:
[----:B------:R-:W-:Y:S05]  /*0b80*/  BSYNC.RECONVERGENT B1 ;  /* 0x0000000000017941 */ /* 0x000fea0003800200 */
.L_x_71:
[----:B------:R-:W-:Y:S01]  /*0b90*/  FADD R13, R0, 1 ;  /* 0x3f800000000d7421 */ /* 0x000fe20000000000 */
[----:B------:R-:W-:Y:S01]  /*0ba0*/  UMOV UR5, 0x42c80000 ;  /* 0x42c8000000057882 */ /* 0x000fe20000000000 */
[----:B------:R-:W-:Y:S01]  /*0bb0*/  BSSY.RECONVERGENT B1, `(.L_x_73) ;  /* 0x000000e000017945 */ /* 0x000fe20003800200 */
[----:B------:R-:W-:Y:S01]  /*0bc0*/  IMAD.U32 R16, RZ, RZ, UR5 ;  /* 0x00000005ff107e24 */ /* 0x000fe2000f8e00ff */
[----:B------:R-:W0:Y:S08]  /*0bd0*/  MUFU.RCP R0, R13 ;  /* 0x0000000d00007308 */ /* 0x000e300000001000 */
[----:B------:R-:W1:Y:S01]  /*0be0*/  FCHK P0, R16, R13 ;  /* 0x0000000d10007302 */ /* 0x000e620000000000 */
[----:B0-----:R-:W-:-:S04]  /*0bf0*/  FFMA R3, -R13, R0, 1 ;  /* 0x3f8000000d037423 */ /* 0x001fc80000000100 */
[----:B------:R-:W-:-:S04]  /*0c00*/  FFMA R0, R0, R3, R0 ;  /* 0x0000000300007223 */ /* 0x000fc80000000000 */
[----:B------:R-:W-:-:S04]  /*0c10*/  FFMA R3, R0, 100, RZ ;  /* 0x42c8000000037823 */ /* 0x000fc800000000ff */
[----:B------:R-:W-:-:S04]  /*0c20*/  FFMA R14, -R13, R3, 100 ;  /* 0x42c800000d0e7423 */ /* 0x000fc80000000103 */
[----:B------:R-:W-:Y:S01]  /*0c30*/  FFMA R0, R0, R14, R3 ;  /* 0x0000000e00007223 */ /* 0x000fe20000000003 */
[----:B-1----:R-:W-:Y:S06]  /*0c40*/  @!P0 BRA `(.L_x_74) ;  /* 0x0000000000108947 */ /* 0x002fec0003800000 */
[----:B------:R-:W-:Y:S01]  /*0c50*/  MOV R3, R13 ;  /* 0x0000000d00037202 */ /* 0x000fe20000000f00 */
[----:B------:R-:W-:Y:S01]  /*0c60*/  IMAD.MOV.U32 R0, RZ, RZ, 0x42c80000 ;  /* 0x42c80000ff007424 */ /* 0x000fe200078e00ff */
[----:B------:R-:W-:-:S07]  /*0c70*/  MOV R14, 0xc90 ;  /* 0x00000c90000e7802 */ /* 0x000fce0000000f00 */
[----:B------:R-:W-:Y:S05]  /*0c80*/  CALL.REL.NOINC `($__internal_1_$__cuda_sm3x_div_rn_noftz_f32_slowpath) ;  /* 0x00000004006c7944 */ /* 0x000fea0003c00000 */
.L_x_74:
[----:B------:R-:W-:Y:S05]  /*0c90*/  BSYNC.RECONVERGENT B1 ;  /* 0x0000000000017941 */ /* 0x000fea0003800200 */
.L_x_73:
[----:B------:R-:W-:-:S05]  /*0ca0*/  FADD R0, -R0, 100 ;  /* 0x42c8000000007421 */ /* 0x000fca0000000100 */
[----:B------:R-:W-:-:S07]  /*0cb0*/  FSEL R3, R0, 99.0099029541015625, P2 ;  /* 0x42c6051200037808 */ /* 0x000fce0001000000 */
.L_x_63:
[----:B0-----:R-:W-:Y:S05]  /*0cc0*/  BSYNC.RECONVERGENT B0 ;  /* 0x0000000000007941 */ /* 0x001fea0003800200 */
.L_x_62:
[----:B------:R-:W0:Y:S01]  /*0cd0*/  LDC.64 R14, c[0x0][0x388] ;  /* 0x0000e200ff0e7b82 */ /* 0x000e220000000a00 */
[----:B------:R-:W1:Y:S01]  /*0ce0*/  LDCU UR5, c[0x0][0x390] ;  /* 0x00007200ff0577ac */ /* 0x000e620008000800 */
[----:B------:R-:W-:Y:S01]  /*0cf0*/  VIADD R10, R10, 0x1 ;  /* 0x000000010a0a7836 */ /* 0x000fe20000000000 */
[----:B------:R-:W-:Y:S01]  /*0d00*/  IADD3 R8, PT, PT, R8, 0x1, RZ ;  /* 0x0000000108087810 */ /* 0x000fe20007ffe0ff */
[----:B------:R-:W-:Y:S02]  /*0d10*/  VIADD R9, R9, 0x1 ;  /* 0x0000000109097836 */ /* 0x000fe40000000000 */
[--C-:B-1----:R-:W-:Y:S02]  /*0d20*/  IMAD R13, R2, UR5, R11.reuse ;  /* 0x00000005020d7c24 */ /* 0x102fe4000f8e020b */
[----:B------:R-:W-:Y:S02]  /*0d30*/  IMAD.IADD R11, R4, 0x1, R11 ;  /* 0x00000001040b7824 */ /* 0x000fe400078e020b */
[----:B0-----:R-:W-:-:S03]  /*0d40*/  IMAD.WIDE R14, R13, 0x4, R14 ;  /* 0x000000040d0e7825 */ /* 0x001fc600078e020e */
[----:B------:R-:W-:Y:S02]  /*0d50*/  ISETP.GE.AND P0, PT, R11, UR5, PT ;  /* 0x000000050b007c0c */ /* 0x000fe4000bf06270 */
[----:B------:R1:W-:Y:S11]  /*0d60*/  STG.E desc[UR6][R14.64], R3 ;  /* 0x000000030e007986 */ /* 0x0003f6000c101906 */
[----:B------:R-:W-:Y:S05]  /*0d70*/  @!P0 BRA `(.L_x_75) ;  /* 0xfffffff000f48947 */ /* 0x000fea000383ffff */
[----:B------:R-:W-:Y:S05]  /*0d80*/  EXIT ;  /* 0x000000000000794d */ /* 0x000fea0003800000 */
.L_x_61:
[----:B------:R-:W0:Y:S01]  /*0d90*/  I2F.U32.RP R10, R4 ;  /* 0x00000004000a7306 */ /* 0x000e220000209000 */
[----:B------:R-:W-:Y:S01]  /*0da0*/  IADD3 R3, PT, PT, R5, R4, RZ ;  /* 0x0000000405037210 */ /* 0x000fe20007ffe0ff */
[----:B------:R-:W-:Y:S01]  /*0db0*/  BSSY.RECONVERGENT B0, `(.L_x_76) ;  /* 0x0000029000007945 */ /* 0x000fe20003800200 */
[----:B------:R-:W-:Y:S02]  /*0dc0*/  ISETP.NE.U32.AND P2, PT, R4, RZ, PT ;  /* 0x000000ff0400720c */ /* 0x000fe40003f45070 */
[CC--:B------:R-:W-:Y:S02]  /*0dd0*/  ISETP.GE.U32.AND P0, PT, R3.reuse, R6.reuse, PT ;  /* 0x000000060300720c */ /* 0x0c0fe40003f06070 */
[----:B------:R-:W-:Y:S02]  /*0de0*/  VIMNMX.U32 R0, PT, PT, R3, R6, !PT ;  /* 0x0000000603007248 */ /* 0x000fe40007fe0000 */
        /* <DEDUP_REMOVED lines=13> */
[----:B------:R-:W-:Y:S01]  /*0ec0*/  @P0 IMAD.IADD R3, R3, 0x1, -R4 ;  /* 0x0000000103030824 */ /* 0x000fe200078e0a04 */
[----:B------:R-:W-:-:S04]  /*0ed0*/  @P0 IADD3 R10, PT, PT, R10, 0x1, RZ ;  /* 0x000000010a0a0810 */ /* 0x000fc80007ffe0ff */
[----:B------:R-:W-:-:S13]  /*0ee0*/  ISETP.GE.U32.AND P1, PT, R3, R4, PT ;  /* 0x000000040300720c */ /* 0x000fda0003f26070 */
[----:B------:R-:W-:Y:S01]  /*0ef0*/  @P1 VIADD R10, R10, 0x1 ;  /* 0x000000010a0a1836 */ /* 0x000fe20000000000 */
[----:B------:R-:W-:-:S05]  /*0f00*/  @!P2 LOP3.LUT R10, RZ, R4, RZ, 0x33, !PT ;  /* 0x00000004ff0aa212 */ /* 0x000fca00078e33ff */
[----:B------:R-:W-:-:S05]  /*0f10*/  IMAD.IADD R0, R7, 0x1, R10 ;  /* 0x0000000107007824 */ /* 0x000fca00078e020a */
[C---:B------:R-:W-:Y:S02]  /*0f20*/  LOP3.LUT R3, R0.reuse, 0x3, RZ, 0xc0, !PT ;  /* 0x0000000300037812 */ /* 0x040fe400078ec0ff */
[----:B------:R-:W-:Y:S02]  /*0f30*/  ISETP.GE.U32.AND P1, PT, R0, 0x3, PT ;  /* 0x000000030000780c */ /* 0x000fe40003f26070 */
[----:B------:R-:W-:-:S13]  /*0f40*/  ISETP.NE.AND P0, PT, R3, 0x3, PT ;  /* 0x000000030300780c */ /* 0x000fda0003f05270 */
[----:B------:R-:W-:Y:S05]  /*0f50*/  @!P0 BRA `(.L_x_77) ;  /* 0x0000000000388947 */ /* 0x000fea0003800000 */
[----:B------:R-:W0:Y:S01]  /*0f60*/  LDC.64 R10, c[0x0][0x388] ;  /* 0x0000e200ff0a7b82 */ /* 0x000e220000000a00 */
[----:B------:R-:W-:Y:S02]  /*0f70*/  VIADD R0, R0, 0x1 ;  /* 0x0000000100007836 */ /* 0x000fe40000000000 */
[----:B------:R-:W-:Y:S02]  /*0f80*/  HFMA2 R3, -RZ, RZ, 0, 0 ;  /* 0x00000000ff037431 */ /* 0x000fe400000001ff */
[----:B------:R-:W-:Y:S01]  /*0f90*/  IMAD.MOV.U32 R13, RZ, RZ, 0x7fc00000 ;  /* 0x7fc00000ff0d7424 */ /* 0x000fe200078e00ff */
[----:B------:R-:W-:-:S07]  /*0fa0*/  LOP3.LUT R0, R0, 0x3, RZ, 0xc0, !PT ;  /* 0x0000000300007812 */ /* 0x000fce00078ec0ff */
.L_x_78:
[----:B------:R-:W-:Y:S01]  /*0fb0*/  ISETP.GE.AND P0, PT, R5, R12, PT ;  /* 0x0000000c0500720c */ /* 0x000fe20003f06270 */
[----:B-1----:R-:W-:Y:S02]  /*0fc0*/  IMAD R9, R2, R6, R5 ;  /* 0x0000000602097224 */ /* 0x002fe400078e0205 */
[----:B------:R-:W-:Y:S01]  /*0fd0*/  VIADD R3, R3, 0x1 ;  /* 0x0000000103037836 */ /* 0x000fe20000000000 */
[----:B------:R-:W-:Y:S01]  /*0fe0*/  FSEL R7, R13, 99.0099029541015625, !P0 ;  /* 0x42c605120d077808 */ /* 0x000fe20004000000 */
[----:B0-----:R-:W-:-:S03]  /*0ff0*/  IMAD.WIDE R8, R9, 0x4, R10 ;  /* 0x0000000409087825 */ /* 0x001fc600078e020a */
[----:B------:R-:W-:Y:S01]  /*1000*/  ISETP.NE.AND P0, PT, R3, R0, PT ;  /* 0x000000000300720c */ /* 0x000fe20003f05270 */
[----:B------:R-:W-:Y:S01]  /*1010*/  IMAD.IADD R5, R4, 0x1, R5 ;  /* 0x0000000104057824 */ /* 0x000fe200078e0205 */
[----:B------:R1:W-:Y:S11]  /*1020*/  STG.E desc[UR6][R8.64], R7 ;  /* 0x0000000708007986 */ /* 0x0003f6000c101906 */
[----:B------:R-:W-:Y:S05]  /*1030*/  @P0 BRA `(.L_x_78) ;  /* 0xfffffffc00dc0947 */ /* 0x000fea000383ffff */
.L_x_77:
[----:B------:R-:W-:Y:S05]  /*1040*/  BSYNC.RECONVERGENT B0 ;  /* 0x0000000000007941 */ /* 0x000fea0003800200 */
.L_x_76:
[----:B------:R-:W-:Y:S05]  /*1050*/  @!P1 EXIT ;  /* 0x000000000000994d */ /* 0x000fea0003800000 */
[----:B-1----:R-:W0:Y:S01]  /*1060*/  LDC.64 R8, c[0x0][0x388] ;  /* 0x0000e200ff087b82 */ /* 0x002e220000000a00 */
[----:B------:R-:W-:-:S07]  /*1070*/  SHF.L.U32 R3, R4, 0x2, RZ ;  /* 0x0000000204037819 */ /* 0x000fce00000006ff */
.L_x_79:
[--C-:B------:R-:W-:Y:S01]  /*1080*/  IMAD R19, R2, R6, R5.reuse ;  /* 0x0000000602137224 */ /* 0x100fe200078e0205 */
[-C--:B------:R-:W-:Y:S01]  /*1090*/  ISETP.GE.AND P0, PT, R5, R12.reuse, PT ;  /* 0x0000000c0500720c */ /* 0x080fe20003f06270 */
[----:B------:R-:W-:Y:S02]  /*10a0*/  IMAD.MOV.U32 R0, RZ, RZ, 0x7fc00000 ;  /* 0x7fc00000ff007424 */ /* 0x000fe400078e00ff */
[----:B------:R-:W-:Y:S02]  /*10b0*/  IMAD.IADD R5, R4, 0x1, R5 ;  /* 0x0000000104057824 */ /* 0x000fe400078e0205 */
[----:B0-----:R-:W-:Y:S01]  /*10c0*/  IMAD.WIDE R18, R19, 0x4, R8 ;  /* 0x0000000413127825 */ /* 0x001fe200078e0208 */
[----:B------:R-:W-:Y:S02]  /*10d0*/  FSEL R21, R0, 99.0099029541015625, !P0 ;  /* 0x42c6051200157808 */ /* 0x000fe40004000000 */
[C---:B------:R-:W-:Y:S01]  /*10e0*/  ISETP.GE.AND P0, PT, R5.reuse, R12, PT ;  /* 0x0000000c0500720c */ /* 0x040fe20003f06270 */
[----:B------:R-:W-:Y:S01]  /*10f0*/  IMAD.IADD R5, R5, 0x1, R4 ;  /* 0x0000000105057824 */ /* 0x000fe200078e0204 */
[----:B------:R-:W-:Y:S01]  /*1100*/  IADD3 R10, P1, PT, R18, R3, RZ ;  /* 0x00000003120a7210 */ /* 0x000fe20007f3e0ff */
[----:B------:R0:W-:Y:S01]  /*1110*/  STG.E desc[UR6][R18.64], R21 ;  /* 0x0000001512007986 */ /* 0x0001e2000c101906 */
[----:B------:R-:W-:-:S02]  /*1120*/  FSEL R7, R0, 99.0099029541015625, !P0 ;  /* 0x42c6051200077808 */ /* 0x000fc40004000000 */
[----:B------:R-:W-:Y:S02]  /*1130*/  IADD3.X R11, PT, PT, RZ, R19, RZ, P1, !PT ;  /* 0x00000013ff0b7210 */ /* 0x000fe40000ffe4ff */
[----:B------:R-:W-:Y:S02]  /*1140*/  IADD3 R14, P2, PT, R3, R10, RZ ;  /* 0x0000000a030e7210 */ /* 0x000fe40007f5e0ff */
[C---:B------:R-:W-:Y:S01]  /*1150*/  ISETP.GE.AND P1, PT, R5.reuse, R12, PT ;  /* 0x0000000c0500720c */ /* 0x040fe20003f26270 */
[----:B------:R-:W-:Y:S01]  /*1160*/  IMAD.IADD R5, R5, 0x1, R4 ;  /* 0x0000000105057824 */ /* 0x000fe200078e0204 */
[----:B------:R1:W-:Y:S01]  /*1170*/  STG.E desc[UR6][R10.64], R7 ;  /* 0x000000070a007986 */ /* 0x0003e2000c101906 */
[----:B------:R-:W-:Y:S01]  /*1180*/  IMAD.X R15, RZ, RZ, R11, P2 ;  /* 0x000000ffff0f7224 */ /* 0x000fe200010e060b */
[----:B------:R-:W-:Y:S02]  /*1190*/  IADD3 R16, P2, PT, R3, R14, RZ ;  /* 0x0000000e03107210 */ /* 0x000fe40007f5e0ff */
[----:B------:R-:W-:-:S02]  /*11a0*/  ISETP.GE.AND P0, PT, R5, R12, PT ;  /* 0x0000000c0500720c */ /* 0x000fc40003f06270 */
[C---:B------:R-:W-:Y:S01]  /*11b0*/  FSEL R13, R0.reuse, 99.0099029541015625, !P1 ;  /* 0x42c60512000d7808 */ /* 0x040fe20004800000 */
[----:B------:R-:W-:Y:S01]  /*11c0*/  IMAD.X R17, RZ, RZ, R15, P2 ;  /* 0x000000ffff117224 */ /* 0x000fe200010e060f */
[----:B0-----:R-:W-:Y:S02]  /*11d0*/  FSEL R19, R0, 99.0099029541015625, !P0 ;  /* 0x42c6051200137808 */ /* 0x001fe40004000000 */
[----:B------:R-:W-:Y:S01]  /*11e0*/  IADD3 R5, PT, PT, R5, R4, RZ ;  /* 0x0000000405057210 */ /* 0x000fe20007ffe0ff */
[----:B------:R1:W-:Y:S03]  /*11f0*/  STG.E desc[UR6][R14.64], R13 ;  /* 0x0000000d0e007986 */ /* 0x0003e6000c101906 */
[----:B------:R-:W-:Y:S01]  /*1200*/  ISETP.GE.AND P0, PT, R5, R6, PT ;  /* 0x000000060500720c */ /* 0x000fe20003f06270 */
[----:B------:R1:W-:-:S12]  /*1210*/  STG.E desc[UR6][R16.64], R19 ;  /* 0x0000001310007986 */ /* 0x0003d8000c101906 */
[----:B-1----:R-:W-:Y:S05]  /*1220*/  @!P0 BRA `(.L_x_79) ;  /* 0xfffffffc00948947 */ /* 0x002fea000383ffff */
[----:B------:R-:W-:Y:S05]  /*1230*/  EXIT ;  /* 0x000000000000794d */ /* 0x000fea0003800000 */
        .weak           $__internal_1_$__cuda_sm3x_div_rn_noftz_f32_slowpath
        .type           $__internal_1_$__cuda_sm3x_div_rn_noftz_f32_slowpath,@function
        .size           $__internal_1_$__cuda_sm3x_div_rn_noftz_f32_slowpath,(.L_x_138 - $__internal_1_$__cuda_sm3x_div_rn_noftz_f32_slowpath)
$__internal_1_$__cuda_sm3x_div_rn_noftz_f32_slowpath:
        /* <DEDUP_REMOVED lines=29> */
[----:B------:R-:W-:Y:S01]  /*1410*/  @P0 MOV R13, RZ ;  /* 0x000000ff000d0202 */ /* 0x000fe20000000f00 */
[----:B------:R-:W-:Y:S02]  /*1420*/  @!P0 IMAD.MOV.U32 R13, RZ, RZ, -0x40 ;  /* 0xffffffc0ff0d8424 */ /* 0x000fe400078e00ff */
[----:B------:R-:W-:Y:S01]  /*1430*/  @!P0 FFMA R0, R0, 1.84467440737095516160e+19, RZ ;  /* 0x5f80000000008823 */ /* 0x000fe200000000ff */
[----:B------:R-:W-:Y:S01]  /*1440*/  @!P1 FFMA R3, R3, 1.84467440737095516160e+19, RZ ;  /* 0x5f80000003039823 */ /* 0x000fe200000000ff */
[----:B------:R-:W-:-:S07]  /*1450*/  @!P1 VIADD R13, R13, 0x40 ;  /* 0x000000400d0d9836 */ /* 0x000fce0000000000 */
.L_x_81:
[----:B------:R-:W-:Y:S01]  /*1460*/  LEA R16, R15, 0xc0800000, 0x17 ;  /* 0xc08000000f107811 */ /* 0x000fe200078eb8ff */
[----:B------:R-:W-:Y:S04]  /*1470*/  BSSY.RECONVERGENT B3, `(.L_x_86) ;  /* 0x0000036000037945 */ /* 0x000fe80003800200 */
[----:B------:R-:W-:Y:S01]  /*1480*/  IMAD.IADD R17, R3, 0x1, -R16 ;  /* 0x0000000103117824 */ /* 0x000fe200078e0a10 */
[----:B------:R-:W-:-:S03]  /*1490*/  IADD3 R16, PT, PT, R18, -0x7f, RZ ;  /* 0xffffff8112107810 */ /* 0x000fc60007ffe0ff */
[----:B------:R-:W0:Y:S01]  /*14a0*/  MUFU.RCP R3, R17 ;  /* 0x0000001100037308 */ /* 0x000e220000001000 */
[----:B------:R-:W-:Y:S01]  /*14b0*/  FADD.FTZ R19, -R17, -RZ ;  /* 0x800000ff11137221 */ /* 0x000fe20000010100 */
[C---:B------:R-:W-:Y:S01]  /*14c0*/  IMAD R0, R16.reuse, -0x800000, R0 ;  /* 0xff80000010007824 */ /* 0x040fe200078e0200 */
[----:B------:R-:W-:-:S05]  /*14d0*/  IADD3 R16, PT, PT, R16, 0x7f, -R15 ;  /* 0x0000007f10107810 */ /* 0x000fca0007ffe80f */
        /* <DEDUP_REMOVED lines=21> */
[-CC-:B------:R-:W-:Y:S01]  /*1630*/  FFMA.RZ R13, R3, R19.reuse, R20.reuse ;  /* 0x00000013030d7223 */ /* 0x180fe2000000c014 */
[----:B------:R-:W-:Y:S01]  /*1640*/  IADD3 R18, PT, PT, R17, 0x20, RZ ;  /* 0x0000002011127810 */ /* 0x000fe20007ffe0ff */
[-CC-:B------:R-:W-:Y:S01]  /*1650*/  FFMA.RM R16, R3, R19.reuse, R20.reuse ;  /* 0x0000001303107223 */ /* 0x180fe20000004014 */
[----:B------:R-:W-:Y:S02]  /*1660*/  ISETP.NE.AND P3, PT, R17, RZ, PT ;  /* 0x000000ff1100720c */ /* 0x000fe40003f65270 */
[----:B------:R-:W-:Y:S01]  /*1670*/  LOP3.LUT R15, R13, 0x7fffff, RZ, 0xc0, !PT ;  /* 0x007fffff0d0f7812 */ /* 0x000fe200078ec0ff */
[----:B------:R-:W-:Y:S01]  /*1680*/  FFMA.RP R13, R3, R19, R20 ;  /* 0x00000013030d7223 */ /* 0x000fe20000008014 */
[----:B------:R-:W-:Y:S01]  /*1690*/  IMAD.MOV R3, RZ, RZ, -R17 ;  /* 0x000000ffff037224 */ /* 0x000fe200078e0a11 */
[----:B------:R-:W-:Y:S02]  /*16a0*/  ISETP.NE.AND P1, PT, R17, RZ, PT ;  /* 0x000000ff1100720c */ /* 0x000fe40003f25270 */
        /* <DEDUP_REMOVED lines=14> */
.L_x_88:
[----:B------:R-:W-:-:S04]  /*1790*/  LOP3.LUT R0, R0, 0x80000000, RZ, 0xc0, !PT ;  /* 0x8000000000007812 */ /* 0x000fc800078ec0ff */
[----:B------:R-:W-:Y:S01]  /*17a0*/  LOP3.LUT R0, R0, 0x7f800000, RZ, 0xfc, !PT ;  /* 0x7f80000000007812 */ /* 0x000fe200078efcff */
[----:B------:R-:W-:Y:S06]  /*17b0*/  BRA `(.L_x_89) ;  /* 0x0000000000047947 */ /* 0x000fec0003800000 */
.L_x_87:
[----:B------:R-:W-:-:S07]  /*17c0*/  LEA R0, R16, R0, 0x17 ;  /* 0x0000000010007211 */ /* 0x000fce00078eb8ff */
.L_x_89:
[----:B------:R-:W-:Y:S05]  /*17d0*/  BSYNC.RECONVERGENT B3 ;  /* 0x0000000000037941 */ /* 0x000fea0003800200 */
.L_x_86:
[----:B------:R-:W-:Y:S05]  /*17e0*/  BRA `(.L_x_90) ;  /* 0x0000000000207947 */ /* 0x000fea0003800000 */
.L_x_85:
[----:B------:R-:W-:-:S04]  /*17f0*/  LOP3.LUT R0, R3, 0x80000000, R0, 0x48, !PT ;  /* 0x8000000003007812 */ /* 0x000fc800078e4800 */
[----:B------:R-:W-:Y:S01]  /*1800*/  LOP3.LUT R0, R0, 0x7f800000, RZ, 0xfc, !PT ;  /* 0x7f80000000007812 */ /* 0x000fe200078efcff */
[----:B------:R-:W-:Y:S06]  /*1810*/  BRA `(.L_x_90) ;  /* 0x0000000000147947 */ /* 0x000fec0003800000 */
.L_x_84:
[----:B------:R-:W-:Y:S01]  /*1820*/  LOP3.LUT R0, R3, 0x80000000, R0, 0x48, !PT ;  /* 0x8000000003007812 */ /* 0x000fe200078e4800 */
[----:B------:R-:W-:Y:S06]  /*1830*/  BRA `(.L_x_90) ;  /* 0x00000000000c7947 */ /* 0x000fec0003800000 */
.L_x_83:
[----:B------:R-:W0:Y:S01]  /*1840*/  MUFU.RSQ R0, -QNAN ;  /* 0xffc0000000007908 */ /* 0x000e220000001400 */
[----:B------:R-:W-:Y:S05]  /*1850*/  BRA `(.L_x_90) ;  /* 0x0000000000047947 */ /* 0x000fea0003800000 */
.L_x_82:
[----:B------:R-:W-:-:S07]  /*1860*/  FADD.FTZ R0, R0, R3 ;  /* 0x0000000300007221 */ /* 0x000fce0000010000 */
.L_x_90:
[----:B------:R-:W-:Y:S05]  /*1870*/  BSYNC.RECONVERGENT B2 ;  /* 0x0000000000027941 */ /* 0x000fea0003800200 */
.L_x_80:
[----:B------:R-:W-:-:S04]  /*1880*/  IMAD.MOV.U32 R15, RZ, RZ, 0x0 ;  /* 0x00000000ff0f7424 */ /* 0x000fc800078e00ff */
[----:B0-----:R-:W-:Y:S05]  /*1890*/  RET.REL.NODEC R14 `(_Z17rsi_kernel_stridePKfPfiii) ;  /* 0xffffffe40ed87950 */ /* 0x001fea0003c3ffff */
.L_x_91:
        /* <DEDUP_REMOVED lines=14> */
.L_x_138:


//--------------------- .text._Z17ema_kernel_stridePKfPfiii --------------------------
	.section	.text._Z17ema_kernel_stridePKfPfiii,"ax",@progbits
	.align	128
        .global         _Z17ema_kernel_stridePKfPfiii
        .type           _Z17ema_kernel_stridePKfPfiii,@function
        .size           _Z17ema_kernel_stridePKfPfiii,(.L_x_139 - _Z17ema_kernel_stridePKfPfiii)
        .other          _Z17ema_kernel_stridePKfPfiii,@"STO_CUDA_ENTRY STV_DEFAULT"
_Z17ema_kernel_stridePKfPfiii:
.text._Z17ema_kernel_stridePKfPfiii:
[----:B------:R-:W-:Y:S01]  /*0000*/  LDC R1, c[0x0][0x37c] ;  /* 0x0000df00ff017b82 */ /* 0x000fe20000000800 */
[----:B------:R-:W0:Y:S01]  /*0010*/  LDCU UR4, c[0x0][0x394] ;  /* 0x00007280ff0477ac */ /* 0x000e220008000800 */
[----:B------:R-:W1:Y:S06]  /*0020*/  S2R R6, SR_CTAID.X ;  /* 0x0000000000067919 */ /* 0x000e6c0000002500 */
[----:B------:R-:W2:Y:S01]  /*0030*/  LDC R7, c[0x0][0x360] ;  /* 0x0000d800ff077b82 */ /* 0x000ea20000000800 */
[----:B------:R-:W3:Y:S01]  /*0040*/  S2R R2, SR_TID.X ;  /* 0x0000000000027919 */ /* 0x000ee20000002100 */
[----:B0-----:R-:W-:-:S06]  /*0050*/  UIADD3 UR4, UPT, UPT, UR4, 0x1, URZ ;  /* 0x0000000104047890 */ /* 0x001fcc000fffe0ff */
[----:B------:R-:W-:Y:S01]  /*0060*/  I2FP.F32.S32 R3, UR4 ;  /* 0x0000000400037c45 */ /* 0x000fe20008201400 */
[----:B------:R-:W-:Y:S02]  /*0070*/  UMOV UR4, 0x40000000 ;  /* 0x4000000000047882 */ /* 0x000fe40000000000 */
[----:B------:R-:W-:Y:S01]  /*0080*/  IMAD.U32 R8, RZ, RZ, UR4 ;  /* 0x00000004ff087e24 */ /* 0x000fe2000f8e00ff */
[----:B------:R-:W0:Y:S08]  /*0090*/  MUFU.RCP R0, R3 ;  /* 0x0000000300007308 */ /* 0x000e300000001000 */
[----:B------:R-:W4:Y:S01]  /*00a0*/  FCHK P0, R8, R3 ;  /* 0x0000000308007302 */ /* 0x000f220000000000 */
[----:B0-----:R-:W-:-:S04]  /*00b0*/  FFMA R5, -R3, R0, 1 ;  /* 0x3f80000003057423 */ /* 0x001fc80000000100 */
[----:B------:R-:W-:-:S04]  /*00c0*/  FFMA R0, R0, R5, R0 ;  /* 0x0000000500007223 */ /* 0x000fc80000000000 */
[----:B------:R-:W-:-:S04]  /*00d0*/  FFMA R4, R0, 2, RZ ;  /* 0x4000000000047823 */ /* 0x000fc800000000ff */
[----:B------:R-:W-:-:S04]  /*00e0*/  FFMA R5, -R3, R4, 2 ;  /* 0x4000000003057423 */ /* 0x000fc80000000104 */
[----:B------:R-:W-:Y:S01]  /*00f0*/  FFMA R0, R0, R5, R4 ;  /* 0x0000000500007223 */ /* 0x000fe20000000004 */
[----:B-1234-:R-:W-:Y:S06]  /*0100*/  @!P0 BRA `(.L_x_92) ;  /* 0x00000000000c8947 */ /* 0x01efec0003800000 */
[----:B------:R-:W-:-:S07]  /*0110*/  MOV R4, 0x130 ;  /* 0x0000013000047802 */ /* 0x000fce0000000f00 */
[----:B------:R-:W-:Y:S05]  /*0120*/  CALL.REL.NOINC `($__internal_2_$__cuda_sm3x_div_rn_noftz_f32_slowpath) ;  /* 0x0000000400f87944 */ /* 0x000fea0003c00000 */
[----:B------:R-:W-:-:S07]  /*0130*/  IMAD.MOV.U32 R0, RZ, RZ, R3 ;  /* 0x000000ffff007224 */ /* 0x000fce00078e0003 */
.L_x_92:
[----:B------:R-:W0:Y:S02]  /*0140*/  LDCU UR4, c[0x0][0x398] ;  /* 0x00007300ff0477ac */ /* 0x000e240008000800 */
[----:B0-----:R-:W-:-:S13]  /*0150*/  ISETP.GE.AND P0, PT, R6, UR4, PT ;  /* 0x0000000406007c0c */ /* 0x001fda000bf06270 */
[----:B------:R-:W-:Y:S05]  /*0160*/  @P0 EXIT ;  /* 0x000000000000094d */ /* 0x000fea0003800000 */
[----:B------:R-:W0:Y:S01]  /*0170*/  LDC R9, c[0x0][0x390] ;  /* 0x0000e400ff097b82 */ /* 0x000e220000000800 */
[C---:B------:R-:W-:Y:S01]  /*0180*/  ISETP.NE.AND P0, PT, R2.reuse, RZ, PT ;  /* 0x000000ff0200720c */ /* 0x040fe20003f05270 */
[----:B------:R-:W1:Y:S01]  /*0190*/  LDCU.64 UR4, c[0x0][0x358] ;  /* 0x00006b00ff0477ac */ /* 0x000e620008000a00 */
[----:B------:R-:W-:Y:S01]  /*01a0*/  BSSY.RECONVERGENT B0, `(.L_x_93) ;  /* 0x000000b000007945 */ /* 0x000fe20003800200 */
[----:B0-----:R-:W-:-:S10]  /*01b0*/  ISETP.GE.AND P1, PT, R2, R9, PT ;  /* 0x000000090200720c */ /* 0x001fd40003f26270 */
[----:B-1----:R-:W-:Y:S05]  /*01c0*/  @P0 BRA `(.L_x_94) ;  /* 0x0000000000200947 */ /* 0x002fea0003800000 */
[----:B------:R-:W0:Y:S01]  /*01d0*/  LDC.64 R4, c[0x0][0x380] ;  /* 0x0000e000ff047b82 */ /* 0x000e220000000a00 */
[----:B------:R-:W1:Y:S07]  /*01e0*/  LDCU UR6, c[0x0][0x390] ;  /* 0x00007200ff0677ac */ /* 0x000e6e0008000800 */
[----:B------:R-:W2:Y:S01]  /*01f0*/  LDC.64 R10, c[0x0][0x388] ;  /* 0x0000e200ff0a7b82 */ /* 0x000ea20000000a00 */
[----:B-1----:R-:W-:-:S04]  /*0200*/  IMAD R3, R6, UR6, RZ ;  /* 0x0000000606037c24 */ /* 0x002fc8000f8e02ff */
[----:B0-----:R-:W-:-:S06]  /*0210*/  IMAD.WIDE R4, R3, 0x4, R4 ;  /* 0x0000000403047825 */ /* 0x001fcc00078e0204 */
[----:B------:R-:W3:Y:S01]  /*0220*/  LDG.E R5, desc[UR4][R4.64] ;  /* 0x0000000404057981 */ /* 0x000ee2000c1e1900 */
[----:B--2---:R-:W-:-:S05]  /*0230*/  IMAD.WIDE R10, R3, 0x4, R10 ;  /* 0x00000004030a7825 */ /* 0x004fca00078e020a */
[----:B---3--:R0:W-:Y:S02]  /*0240*/  STG.E desc[UR4][R10.64], R5 ;  /* 0x000000050a007986 */ /* 0x0081e4000c101904 */
.L_x_94:
[----:B------:R-:W-:Y:S05]  /*0250*/  BSYNC.RECONVERGENT B0 ;  /* 0x0000000000007941 */ /* 0x000fea0003800200 */
.L_x_93:
[----:B------:R-:W-:Y:S06]  /*0260*/  BAR.SYNC.DEFER_BLOCKING 0x0 ;  /* 0x0000000000007b1d */ /* 0x000fec0000010000 */
[----:B------:R-:W-:Y:S05]  /*0270*/  @P1 EXIT ;  /* 0x000000000000194d */ /* 0x000fea0003800000 */
[----:B0-----:R-:W0:Y:S01]  /*0280*/  I2F.U32.RP R11, R7 ;  /* 0x00000007000b7306 */ /* 0x001e220000209000 */
[----:B------:R-:W-:Y:S01]  /*0290*/  IMAD.IADD R8, R2, 0x1, R7 ;  /* 0x0000000102087824 */ /* 0x000fe200078e0207 */
[----:B------:R-:W-:Y:S01]  /*02a0*/  ISETP.NE.U32.AND P2, PT, R7, RZ, PT ;  /* 0x000000ff0700720c */ /* 0x000fe20003f45070 */
[----:B------:R-:W-:Y:S03]  /*02b0*/  BSSY.RECONVERGENT B0, `(.L_x_95) ;  /* 0x0000034000007945 */ /* 0x000fe60003800200 */
[CC--:B------:R-:W-:Y:S02]  /*02c0*/  ISETP.GE.U32.AND P0, PT, R8.reuse, R9.reuse, PT ;  /* 0x000000090800720c */ /* 0x0c0fe40003f06070 */
[----:B------:R-:W-:Y:S01]  /*02d0*/  VIMNMX.U32 R3, PT, PT, R8, R9, !PT ;  /* 0x0000000908037248 */ /* 0x000fe20007fe0000 */
[----:B0-----:R-:W0:Y:S02]  /*02e0*/  MUFU.RCP R11, R11 ;  /* 0x0000000b000b7308 */ /* 0x001e240000001000 */
[----:B0-----:R-:W-:-:S06]  /*02f0*/  VIADD R4, R11, 0xffffffe ;  /* 0x0ffffffe0b047836 */ /* 0x001fcc0000000000 */
[----:B------:R0:W1:Y:S02]  /*0300*/  F2I.FTZ.U32.TRUNC.NTZ R5, R4 ;  /* 0x0000000400057305 */ /* 0x000064000021f000 */
[----:B0-----:R-:W-:Y:S01]  /*0310*/  IMAD.MOV.U32 R4, RZ, RZ, RZ ;  /* 0x000000ffff047224 */ /* 0x001fe200078e00ff */
[----:B-1----:R-:W-:-:S05]  /*0320*/  IADD3 R10, PT, PT, RZ, -R5, RZ ;  /* 0x80000005ff0a7210 */ /* 0x002fca0007ffe0ff */
[----:B------:R-:W-:Y:S01]  /*0330*/  IMAD R13, R10, R7, RZ ;  /* 0x000000070a0d7224 */ /* 0x000fe200078e02ff */
[----:B------:R-:W-:-:S03]  /*0340*/  SEL R10, RZ, 0x1, P0 ;  /* 0x00000001ff0a7807 */ /* 0x000fc60000000000 */
[----:B------:R-:W-:Y:S01]  /*0350*/  IMAD.HI.U32 R5, R5, R13, R4 ;  /* 0x0000000d05057227 */ /* 0x000fe200078e0004 */
[----:B------:R-:W-:-:S05]  /*0360*/  IADD3 R8, PT, PT, R3, -R8, -R10 ;  /* 0x8000000803087210 */ /* 0x000fca0007ffe80a */
[----:B------:R-:W-:-:S05]  /*0370*/  IMAD.HI.U32 R5, R5, R8, RZ ;  /* 0x0000000805057227 */ /* 0x000fca00078e00ff */
[----:B------:R-:W-:-:S05]  /*0380*/  IADD3 R3, PT, PT, -R5, RZ, RZ ;  /* 0x000000ff05037210 */ /* 0x000fca0007ffe1ff */
[----:B------:R-:W-:-:S05]  /*0390*/  IMAD R8, R7, R3, R8 ;  /* 0x0000000307087224 */ /* 0x000fca00078e0208 */
[----:B------:R-:W-:-:S13]  /*03a0*/  ISETP.GE.U32.AND P0, PT, R8, R7, PT ;  /* 0x000000070800720c */ /* 0x000fda0003f06070 */
[----:B------:R-:W-:Y:S02]  /*03b0*/  @P0 IMAD.IADD R8, R8, 0x1, -R7 ;  /* 0x0000000108080824 */ /* 0x000fe400078e0a07 */
[----:B------:R-:W-:-:S03]  /*03c0*/  @P0 VIADD R5, R5, 0x1 ;  /* 0x0000000105050836 */ /* 0x000fc60000000000 */
[----:B------:R-:W-:Y:S01]  /*03d0*/  ISETP.GE.U32.AND P1, PT, R8, R7, PT ;  /* 0x000000070800720c */ /* 0x000fe20003f26070 */
[----:B------:R-:W-:-:S12]  /*03e0*/  FADD R8, -R0, 1 ;  /* 0x3f80000000087421 */ /* 0x000fd80000000100 */
[----:B------:R-:W-:Y:S02]  /*03f0*/  @P1 IADD3 R5, PT, PT, R5, 0x1, RZ ;  /* 0x0000000105051810 */ /* 0x000fe40007ffe0ff */
[----:B------:R-:W-:-:S05]  /*0400*/  @!P2 LOP3.LUT R5, RZ, R7, RZ, 0x33, !PT ;  /* 0x00000007ff05a212 */ /* 0x000fca00078e33ff */
[----:B------:R-:W-:Y:S02]  /*0410*/  IMAD.IADD R3, R10, 0x1, R5 ;  /* 0x000000010a037824 */ /* 0x000fe400078e0205 */
[----:B------:R-:W-:-:S03]  /*0420*/  IMAD.MOV.U32 R10, RZ, RZ, R2 ;  /* 0x000000ffff0a7224 */ /* 0x000fc600078e0002 */
[C---:B------:R-:W-:Y:S02]  /*0430*/  LOP3.LUT R4, R3.reuse, 0x3, RZ, 0xc0, !PT ;  /* 0x0000000303047812 */ /* 0x040fe400078ec0ff */
[----:B------:R-:W-:Y:S02]  /*0440*/  ISETP.GE.U32.AND P0, PT, R3, 0x3, PT ;  /* 0x000000030300780c */ /* 0x000fe40003f06070 */
[----:B------:R-:W-:-:S13]  /*0450*/  ISETP.NE.AND P1, PT, R4, 0x3, PT ;  /* 0x000000030400780c */ /* 0x000fda0003f25270 */
[----:B------:R-:W-:Y:S05]  /*0460*/  @!P1 BRA `(.L_x_96) ;  /* 0x0000000000609947 */ /* 0x000fea0003800000 */
[----:B------:R-:W0:Y:S01]  /*0470*/  LDC.64 R4, c[0x0][0x388] ;  /* 0x0000e200ff047b82 */ /* 0x000e220000000a00 */
[----:B------:R-:W-:Y:S01]  /*0480*/  IADD3 R3, PT, PT, R3, 0x1, RZ ;  /* 0x0000000103037810 */ /* 0x000fe20007ffe0ff */
[----:B------:R-:W-:-:S03]  /*0490*/  IMAD R11, R6, R9, R2 ;  /* 0x00000009060b7224 */ /* 0x000fc600078e0202 */
[----:B------:R-:W-:Y:S01]  /*04a0*/  LOP3.LUT R3, R3, 0x3, RZ, 0xc0, !PT ;  /* 0x0000000303037812 */ /* 0x000fe200078ec0ff */
[----:B------:R-:W-:-:S04]  /*04b0*/  VIADD R16, R11, 0xffffffff ;  /* 0xffffffff0b107836 */ /* 0x000fc80000000000 */
[C---:B------:R-:W-:Y:S01]  /*04c0*/  IMAD R10, R3.reuse, R7, R2 ;  /* 0x00000007030a7224 */ /* 0x040fe200078e0202 */
[----:B------:R-:W-:Y:S02]  /*04d0*/  IADD3 R3, PT, PT, -R3, RZ, RZ ;  /* 0x000000ff03037210 */ /* 0x000fe40007ffe1ff */
[----:B0-----:R-:W-:-:S05]  /*04e0*/  IADD3 R4, P1, PT, R4, 0x4, RZ ;  /* 0x0000000404047810 */ /* 0x001fca0007f3e0ff */
[----:B------:R-:W-:-:S08]  /*04f0*/  IMAD.X R5, RZ, RZ, R5, P1 ;  /* 0x000000ffff057224 */ /* 0x000fd000008e0605 */
.L_x_97:
[----:B------:R-:W-:-:S13]  /*0500*/  ISETP.NE.AND P1, PT, R2, RZ, PT ;  /* 0x000000ff0200720c */ /* 0x000fda0003f25270 */
[----:B------:R-:W0:Y:S01]  /*0510*/  @P1 LDC.64 R14, c[0x0][0x380] ;  /* 0x0000e000ff0e1b82 */ /* 0x000e220000000a00 */
[----:B------:R-:W-:-:S05]  /*0520*/  @P1 IMAD.WIDE R12, R16, 0x4, R4 ;  /* 0x00000004100c1825 */ /* 0x000fca00078e0204 */
[----:B------:R-:W2:Y:S01]  /*0530*/  @P1 LDG.E R17, desc[UR4][R12.64+-0x4] ;  /* 0xfffffc040c111981 */ /* 0x000ea2000c1e1900 */
[----:B0-----:R-:W-:-:S06]  /*0540*/  @P1 IMAD.WIDE R14, R11, 0x4, R14 ;  /* 0x000000040b0e1825 */ /* 0x001fcc00078e020e */
[----:B------:R-:W3:Y:S01]  /*0550*/  @P1 LDG.E R15, desc[UR4][R14.64] ;  /* 0x000000040e0f1981 */ /* 0x000ee2000c1e1900 */
[----:B------:R-:W-:Y:S01]  /*0560*/  VIADD R3, R3, 0x1 ;  /* 0x0000000103037836 */ /* 0x000fe20000000000 */
[C---:B------:R-:W-:Y:S01]  /*0570*/  IADD3 R16, PT, PT, R7.reuse, R16, RZ ;  /* 0x0000001007107210 */ /* 0x040fe20007ffe0ff */
[C---:B------:R-:W-:Y:S02]  /*0580*/  IMAD.IADD R2, R7.reuse, 0x1, R2 ;  /* 0x0000000107027824 */ /* 0x040fe400078e0202 */
[----:B------:R-:W-:Y:S02]  /*0590*/  IMAD.IADD R11, R7, 0x1, R11 ;  /* 0x00000001070b7824 */ /* 0x000fe400078e020b */
[----:B---3--:R-:W-:-:S04]  /*05a0*/  @P1 FMUL R19, R15, R0 ;  /* 0x000000000f131220 */ /* 0x008fc80000400000 */
[----:B--2---:R-:W-:-:S05]  /*05b0*/  @P1 FFMA R17, R8, R17, R19 ;  /* 0x0000001108111223 */ /* 0x004fca0000000013 */
[----:B------:R0:W-:Y:S01]  /*05c0*/  @P1 STG.E desc[UR4][R12.64], R17 ;  /* 0x000000110c001986 */ /* 0x0001e2000c101904 */
[----:B------:R-:W-:-:S13]  /*05d0*/  ISETP.NE.AND P1, PT, R3, RZ, PT ;  /* 0x000000ff0300720c */ /* 0x000fda0003f25270 */
[----:B0-----:R-:W-:Y:S05]  /*05e0*/  @P1 BRA `(.L_x_97) ;  /* 0xfffffffc00c41947 */ /* 0x001fea000383ffff */
.L_x_96:
[----:B------:R-:W-:Y:S05]  /*05f0*/  BSYNC.RECONVERGENT B0 ;  /* 0x0000000000007941 */ /* 0x000fea0003800200 */
.L_x_95:
[----:B------:R-:W-:Y:S05]  /*0600*/  @!P0 EXIT ;  /* 0x000000000000894d */ /* 0x000fea0003800000 */
[----:B------:R-:W0:Y:S01]  /*0610*/  LDC.64 R2, c[0x0][0x380] ;  /* 0x0000e000ff027b82 */ /* 0x000e220000000a00 */
[----:B------:R-:W-:Y:S01]  /*0620*/  IMAD R11, R6, R9, -0x1 ;  /* 0xffffffff060b7424 */ /* 0x000fe200078e0209 */
[----:B------:R-:W1:Y:S01]  /*0630*/  LDCU UR6, c[0x0][0x390] ;  /* 0x00007200ff0677ac */ /* 0x000e620008000800 */
[----:B------:R-:W-:-:S05]  /*0640*/  IMAD.SHL.U32 R9, R7, 0x4, RZ ;  /* 0x0000000407097824 */ /* 0x000fca00078e00ff */
[----:B------:R-:W2:Y:S02]  /*0650*/  LDC.64 R4, c[0x0][0x388] ;  /* 0x0000e200ff047b82 */ /* 0x000ea40000000a00 */
.L_x_98:
[----:B------:R-:W-:-:S13]  /*0660*/  ISETP.NE.AND P0, PT, R10, RZ, PT ;  /* 0x000000ff0a00720c */ /* 0x000fda0003f05270 */
[----:B-1-3--:R-:W-:Y:S01]  /*0670*/  @P0 IMAD R19, R6, UR6, R10 ;  /* 0x0000000606130c24 */ /* 0x00afe2000f8e020a */
[----:B------:R-:W-:-:S03]  /*0680*/  @P0 IADD3 R13, PT, PT, R11, R10, RZ ;  /* 0x0000000a0b0d0210 */ /* 0x000fc60007ffe0ff */
[----:B0-----:R-:W-:-:S04]  /*0690*/  @P0 IMAD.WIDE R18, R19, 0x4, R2 ;  /* 0x0000000413120825 */ /* 0x001fc800078e0202 */
[----:B--2---:R-:W-:Y:S02]  /*06a0*/  @P0 IMAD.WIDE R12, R13, 0x4, R4 ;  /* 0x000000040d0c0825 */ /* 0x004fe400078e0204 */
[----:B------:R-:W2:Y:S04]  /*06b0*/  @P0 LDG.E R19, desc[UR4][R18.64] ;  /* 0x0000000412130981 */ /* 0x000ea8000c1e1900 */
[----:B------:R-:W3:Y:S01]  /*06c0*/  @P0 LDG.E R15, desc[UR4][R12.64] ;  /* 0x000000040c0f0981 */ /* 0x000ee2000c1e1900 */
[----:B------:R-:W-:-:S04]  /*06d0*/  IMAD.IADD R10, R7, 0x1, R10 ;  /* 0x00000001070a7824 */ /* 0x000fc800078e020a */
[--C-:B------:R-:W-:Y:S02]  /*06e0*/  IMAD R25, R6, UR6, R10.reuse ;  /* 0x0000000606197c24 */ /* 0x100fe4000f8e020a */
[----:B------:R-:W-:Y:S02]  /*06f0*/  IMAD.IADD R21, R11, 0x1, R10 ;  /* 0x000000010b157824 */ /* 0x000fe400078e020a */
[----:B--2---:R-:W-:-:S04]  /*0700*/  @P0 FMUL R17, R19, R0 ;  /* 0x0000000013110220 */ /* 0x004fc80000400000 */
[----:B---3--:R-:W-:Y:S01]  /*0710*/  @P0 FFMA R23, R8, R15, R17 ;  /* 0x0000000f08170223 */ /* 0x008fe20000000011 */
[----:B------:R-:W-:-:S04]  /*0720*/  IMAD.WIDE R16, R25, 0x4, R2 ;  /* 0x0000000419107825 */ /* 0x000fc800078e0202 */
[----:B------:R-:W-:Y:S01]  /*0730*/  IMAD.WIDE R14, R21, 0x4, R4 ;  /* 0x00000004150e7825 */ /* 0x000fe200078e0204 */
[----:B------:R0:W-:Y:S04]  /*0740*/  @P0 STG.E desc[UR4][R12.64+0x4], R23 ;  /* 0x000004170c000986 */ /* 0x0001e8000c101904 */
[----:B------:R-:W2:Y:S04]  /*0750*/  LDG.E R21, desc[UR4][R16.64] ;  /* 0x0000000410157981 */ /* 0x000ea8000c1e1900 */
[----:B------:R-:W3:Y:S01]  /*0760*/  LDG.E R19, desc[UR4][R14.64] ;  /* 0x000000040e137981 */ /* 0x000ee2000c1e1900 */
[----:B------:R-:W-:Y:S01]  /*0770*/  IADD3 R20, P0, PT, R9, R16, RZ ;  /* 0x0000001009147210 */ /* 0x000fe20007f1e0ff */
[----:B--2---:R-:W-:-:S03]  /*0780*/  FMUL R25, R21, R0 ;  /* 0x0000000015197220 */ /* 0x004fc60000400000 */
[----:B------:R-:W-:Y:S02]  /*0790*/  IADD3.X R21, PT, PT, RZ, R17, RZ, P0, !PT ;  /* 0x00000011ff157210 */ /* 0x000fe400007fe4ff */
[----:B------:R-:W-:Y:S01]  /*07a0*/  IADD3 R18, P0, PT, R9, R14, RZ ;  /* 0x0000000e09127210 */ /* 0x000fe20007f1e0ff */
[----:B---3--:R-:W-:-:S04]  /*07b0*/  FFMA R25, R8, R19, R25 ;  /* 0x0000001308197223 */ /* 0x008fc80000000019 */
[----:B------:R-:W-:Y:S01]  /*07c0*/  IMAD.X R19, RZ, RZ, R15, P0 ;  /* 0x000000ffff137224 */ /* 0x000fe200000e060f */
[----:B------:R1:W-:Y:S04]  /*07d0*/  STG.E desc[UR4][R14.64+0x4], R25 ;  /* 0x000004190e007986 */ /* 0x0003e8000c101904 */
[----:B------:R-:W2:Y:S04]  /*07e0*/  LDG.E R27, desc[UR4][R20.64] ;  /* 0x00000004141b7981 */ /* 0x000ea8000c1e1900 */
[----:B0-----:R-:W3:Y:S01]  /*07f0*/  LDG.E R23, desc[UR4][R18.64] ;  /* 0x0000000412177981 */ /* 0x001ee2000c1e1900 */
[----:B------:R-:W-:-:S02]  /*0800*/  IADD3 R12, P1, PT, R9, R20, RZ ;  /* 0x00000014090c7210 */ /* 0x000fc40007f3e0ff */
[----:B------:R-:W-:-:S03]  /*0810*/  IADD3 R16, P0, PT, R9, R18, RZ ;  /* 0x0000001209107210 */ /* 0x000fc60007f1e0ff */
[----:B------:R-:W-:Y:S01]  /*0820*/  IMAD.X R13, RZ, RZ, R21, P1 ;  /* 0x000000ffff0d7224 */ /* 0x000fe200008e0615 */
[----:B------:R-:W-:Y:S01]  /*0830*/  IADD3.X R17, PT, PT, RZ, R19, RZ, P0, !PT ;  /* 0x00000013ff117210 */ /* 0x000fe200007fe4ff */
[----:B--2---:R-:W-:-:S04]  /*0840*/  FMUL R27, R27, R0 ;  /* 0x000000001b1b7220 */ /* 0x004fc80000400000 */
[----:B---3--:R-:W-:-:S05]  /*0850*/  FFMA R23, R8, R23, R27 ;  /* 0x0000001708177223 */ /* 0x008fca000000001b */
[----:B------:R3:W-:Y:S04]  /*0860*/  STG.E desc[UR4][R18.64+0x4], R23 ;  /* 0x0000041712007986 */ /* 0x0007e8000c101904 */
[----:B------:R-:W2:Y:S04]  /*0870*/  LDG.E R13, desc[UR4][R12.64] ;  /* 0x000000040c0d7981 */ /* 0x000ea8000c1e1900 */
[----:B-1----:R-:W4:Y:S01]  /*0880*/  LDG.E R15, desc[UR4][R16.64] ;  /* 0x00000004100f7981 */ /* 0x002f22000c1e1900 */
[----:B------:R-:W-:-:S04]  /*0890*/  IMAD R10, R7, 0x2, R10 ;  /* 0x00000002070a7824 */ /* 0x000fc800078e020a */
[----:B------:R-:W-:-:S05]  /*08a0*/  IMAD.IADD R10, R10, 0x1, R7 ;  /* 0x000000010a0a7824 */ /* 0x000fca00078e0207 */
[----:B------:R-:W-:Y:S01]  /*08b0*/  ISETP.GE.AND P0, PT, R10, UR6, PT ;  /* 0x000000060a007c0c */ /* 0x000fe2000bf06270 */
[----:B--2---:R-:W-:-:S04]  /*08c0*/  FMUL R21, R13, R0 ;  /* 0x000000000d157220 */ /* 0x004fc80000400000 */
[----:B----4-:R-:W-:-:S05]  /*08d0*/  FFMA R15, R8, R15, R21 ;  /* 0x0000000f080f7223 */ /* 0x010fca0000000015 */
[----:B------:R3:W-:Y:S03]  /*08e0*/  STG.E desc[UR4][R16.64+0x4], R15 ;  /* 0x0000040f10007986 */ /* 0x0007e6000c101904 */
[----:B------:R-:W-:Y:S05]  /*08f0*/  @!P0 BRA `(.L_x_98) ;  /* 0xfffffffc00588947 */ /* 0x000fea000383ffff */
[----:B------:R-:W-:Y:S05]  /*0900*/  EXIT ;  /* 0x000000000000794d */ /* 0x000fea0003800000 */
        .weak           $__internal_2_$__cuda_sm3x_div_rn_noftz_f32_slowpath
        .type           $__internal_2_$__cuda_sm3x_div_rn_noftz_f32_slowpath,@function
        .size           $__internal_2_$__cuda_sm3x_div_rn_noftz_f32_slowpath,(.L_x_139 - $__internal_2_$__cuda_sm3x_div_rn_noftz_f32_slowpath)
$__internal_2_$__cuda_sm3x_div_rn_noftz_f32_slowpath:
[--C-:B------:R-:W-:Y:S01]  /*0910*/  SHF.R.U32.HI R0, RZ, 0x17, R3.reuse ;  /* 0x00000017ff007819 */ /* 0x100fe20000011603 */
[----:B------:R-:W-:-:S03]  /*0920*/  IMAD.MOV.U32 R8, RZ, RZ, R3 ;  /* 0x000000ffff087224 */ /* 0x000fc600078e0003 */
[----:B------:R-:W-:-:S04]  /*0930*/  LOP3.LUT R5, R0, 0xff, RZ, 0xc0, !PT ;  /* 0x000000ff00057812 */ /* 0x000fc800078ec0ff */
[----:B------:R-:W-:-:S04]  /*0940*/  IADD3 R9, PT, PT, R5, -0x1, RZ ;  /* 0xffffffff05097810 */ /* 0x000fc80007ffe0ff */
[----:B------:R-:W-:-:S13]  /*0950*/  ISETP.GT.U32.AND P0, PT, R9, 0xfd, PT ;  /* 0x000000fd0900780c */ /* 0x000fda0003f04070 */
[----:B------:R-:W-:Y:S01]  /*0960*/  @!P0 IMAD.MOV.U32 R10, RZ, RZ, RZ ;  /* 0x000000ffff0a8224 */ /* 0x000fe200078e00ff */
[----:B------:R-:W-:Y:S06]  /*0970*/  @!P0 BRA `(.L_x_99) ;  /* 0x0000000000408947 */ /* 0x000fec0003800000 */
[----:B------:R-:W-:Y:S02]  /*0980*/  FSETP.GTU.FTZ.AND P0, PT, |R3|, +INF , PT ;  /* 0x7f8000000300780b */ /* 0x000fe40003f1c200 */
[----:B------:R-:W-:-:S11]  /*0990*/  MOV R0, R3 ;  /* 0x0000000300007202 */ /* 0x000fd60000000f00 */
[----:B------:R-:W-:Y:S05]  /*09a0*/  @P0 BRA `(.L_x_100) ;  /* 0x0000000400280947 */ /* 0x000fea0003800000 */
[----:B------:R-:W-:-:S05]  /*09b0*/  IMAD.MOV.U32 R3, RZ, RZ, 0x40000000 ;  /* 0x40000000ff037424 */ /* 0x000fca00078e00ff */
[----:B------:R-:W-:-:S13]  /*09c0*/  LOP3.LUT P0, RZ, R8, 0x7fffffff, R3, 0xc8, !PT ;  /* 0x7fffffff08ff7812 */ /* 0x000fda000780c803 */
[----:B------:R-:W-:Y:S05]  /*09d0*/  @!P0 BRA `(.L_x_101) ;  /* 0x0000000400148947 */ /* 0x000fea0003800000 */
[----:B------:R-:W-:Y:S02]  /*09e0*/  FSETP.NEU.FTZ.AND P0, PT, |R0|, +INF , PT ;  /* 0x7f8000000000780b */ /* 0x000fe40003f1d200 */
[----:B------:R-:W-:-:S04]  /*09f0*/  LOP3.LUT P1, RZ, R3, 0x7fffffff, RZ, 0xc0, !PT ;  /* 0x7fffffff03ff7812 */ /* 0x000fc8000782c0ff */
[----:B------:R-:W-:-:S13]  /*0a00*/  PLOP3.LUT P0, PT, P0, P1, PT, 0x2f, 0xf2 ;  /* 0x0000000000f2781c */ /* 0x000fda0000702577 */
[----:B------:R-:W-:Y:S05]  /*0a10*/  @P0 BRA `(.L_x_102) ;  /* 0x0000000000fc0947 */ /* 0x000fea0003800000 */
[----:B------:R-:W-:-:S13]  /*0a20*/  LOP3.LUT P0, RZ, R8, 0x7fffffff, RZ, 0xc0, !PT ;  /* 0x7fffffff08ff7812 */ /* 0x000fda000780c0ff */
[----:B------:R-:W-:Y:S05]  /*0a30*/  @!P0 BRA `(.L_x_103) ;  /* 0x0000000000e88947 */ /* 0x000fea0003800000 */
[----:B------:R-:W-:Y:S01]  /*0a40*/  ISETP.GE.AND P0, PT, R9, RZ, PT ;  /* 0x000000ff0900720c */ /* 0x000fe20003f06270 */
[----:B------:R-:W-:-:S12]  /*0a50*/  IMAD.MOV.U32 R10, RZ, RZ, RZ ;  /* 0x000000ffff0a7224 */ /* 0x000fd800078e00ff */
[----:B------:R-:W-:Y:S01]  /*0a60*/  @!P0 FFMA R8, R0, 1.84467440737095516160e+19, RZ ;  /* 0x5f80000000088823 */ /* 0x000fe200000000ff */
[----:B------:R-:W-:-:S07]  /*0a70*/  @!P0 IADD3 R10, PT, PT, R10, 0x40, RZ ;  /* 0x000000400a0a8810 */ /* 0x000fce0007ffe0ff */
.L_x_99:
[----:B------:R-:W-:Y:S01]  /*0a80*/  LEA R3, R5, 0xc0800000, 0x17 ;  /* 0xc080000005037811 */ /* 0x000fe200078eb8ff */
[----:B------:R-:W-:Y:S01]  /*0a90*/  UMOV UR4, 0x40000000 ;  /* 0x4000000000047882 */ /* 0x000fe20000000000 */
[----:B------:R-:W-:Y:S01]  /*0aa0*/  IADD3 R5, PT, PT, R10, 0x80, -R5 ;  /* 0x000000800a057810 */ /* 0x000fe20007ffe805 */
[----:B------:R-:W-:Y:S02]  /*0ab0*/  UIADD3 UR4, UPT, UPT, UR4, -0x800000, URZ ;  /* 0xff80000004047890 */ /* 0x000fe4000fffe0ff */
[----:B------:R-:W-:-:S04]  /*0ac0*/  IMAD.IADD R8, R8, 0x1, -R3 ;  /* 0x0000000108087824 */ /* 0x000fc800078e0a03 */
[----:B------:R-:W0:Y:S01]  /*0ad0*/  MUFU.RCP R0, R8 ;  /* 0x0000000800007308 */ /* 0x000e220000001000 */
[----:B------:R-:W-:-:S04]  /*0ae0*/  FADD.FTZ R3, -R8, -RZ ;  /* 0x800000ff08037221 */ /* 0x000fc80000010100 */
[----:B0-----:R-:W-:-:S04]  /*0af0*/  FFMA R9, R0, R3, 1 ;  /* 0x3f80000000097423 */ /* 0x001fc80000000003 */
[----:B------:R-:W-:-:S04]  /*0b00*/  FFMA R0, R0, R9, R0 ;  /* 0x0000000900007223 */ /* 0x000fc80000000000 */
[----:B------:R-:W-:-:S04]  /*0b10*/  FFMA R9, R0, UR4, RZ ;  /* 0x0000000400097c23 */ /* 0x000fc800080000ff */
[----:B------:R-:W-:-:S04]  /*0b20*/  FFMA R12, R3, R9, UR4 ;  /* 0x00000004030c7e23 */ /* 0x000fc80008000009 */
[----:B------:R-:W-:-:S04]  /*0b30*/  FFMA R9, R0, R12, R9 ;  /* 0x0000000c00097223 */ /* 0x000fc80000000009 */
[----:B------:R-:W-:-:S04]  /*0b40*/  FFMA R12, R3, R9, UR4 ;  /* 0x00000004030c7e23 */ /* 0x000fc80008000009 */
[----:B------:R-:W-:-:S05]  /*0b50*/  FFMA R3, R0, R12, R9 ;  /* 0x0000000c00037223 */ /* 0x000fca0000000009 */
[----:B------:R-:W-:-:S04]  /*0b60*/  SHF.R.U32.HI R8, RZ, 0x17, R3 ;  /* 0x00000017ff087819 */ /* 0x000fc80000011603 */
[----:B------:R-:W-:-:S05]  /*0b70*/  LOP3.LUT R8, R8, 0xff, RZ, 0xc0, !PT ;  /* 0x000000ff08087812 */ /* 0x000fca00078ec0ff */
[----:B------:R-:W-:-:S05]  /*0b80*/  IMAD.IADD R10, R8, 0x1, R5 ;  /* 0x00000001080a7824 */ /* 0x000fca00078e0205 */
[----:B------:R-:W-:-:S04]  /*0b90*/  IADD3 R8, PT, PT, R10, -0x1, RZ ;  /* 0xffffffff0a087810 */ /* 0x000fc80007ffe0ff */
        /* <DEDUP_REMOVED lines=10> */
[C---:B------:R-:W-:Y:S02]  /*0c40*/  ISETP.NE.AND P2, PT, R10.reuse, RZ, PT ;  /* 0x000000ff0a00720c */ /* 0x040fe40003f45270 */
[----:B------:R-:W-:Y:S02]  /*0c50*/  ISETP.NE.AND P1, PT, R10, RZ, PT ;  /* 0x000000ff0a00720c */ /* 0x000fe40003f25270 */
[----:B------:R-:W-:Y:S01]  /*0c60*/  LOP3.LUT R8, R5, 0x7fffff, RZ, 0xc0, !PT ;  /* 0x007fffff05087812 */ /* 0x000fe200078ec0ff */
[CCC-:B------:R-:W-:Y:S01]  /*0c70*/  FFMA.RP R5, R0.reuse, R12.reuse, R9.reuse ;  /* 0x0000000c00057223 */ /* 0x1c0fe20000008009 */
[----:B------:R-:W-:Y:S01]  /*0c80*/  FFMA.RM R0, R0, R12, R9 ;  /* 0x0000000c00007223 */ /* 0x000fe20000004009 */
[----:B------:R-:W-:Y:S01]  /*0c90*/  VIADD R9, R10, 0x20 ;  /* 0x000000200a097836 */ /* 0x000fe20000000000 */
[----:B------:R-:W-:Y:S01]  /*0ca0*/  LOP3.LUT R8, R8, 0x800000, RZ, 0xfc, !PT ;  /* 0x0080000008087812 */ /* 0x000fe200078efcff */
[----:B------:R-:W-:-:S02]  /*0cb0*/  IMAD.MOV R10, RZ, RZ, -R10 ;  /* 0x000000ffff0a7224 */ /* 0x000fc400078e0a0a */
        /* <DEDUP_REMOVED lines=9> */
[----:B------:R-:W-:-:S04]  /*0d50*/  LOP3.LUT R0, R0, R5, RZ, 0xc0, !PT ;  /* 0x0000000500007212 */ /* 0x000fc800078ec0ff */
[----:B------:R-:W-:-:S04]  /*0d60*/  IADD3 R0, PT, PT, R9, R0, RZ ;  /* 0x0000000009007210 */ /* 0x000fc80007ffe0ff */
[----:B------:R-:W-:Y:S01]  /*0d70*/  LOP3.LUT R3, R0, R3, RZ, 0xfc, !PT ;  /* 0x0000000300037212 */ /* 0x000fe200078efcff */
[----:B------:R-:W-:Y:S06]  /*0d80*/  BRA `(.L_x_106) ;  /* 0x0000000000347947 */ /* 0x000fec0003800000 */
.L_x_105:
[----:B------:R-:W-:-:S04]  /*0d90*/  LOP3.LUT R3, R3, 0x80000000, RZ, 0xc0, !PT ;  /* 0x8000000003037812 */ /* 0x000fc800078ec0ff */
[----:B------:R-:W-:Y:S01]  /*0da0*/  LOP3.LUT R3, R3, 0x7f800000, RZ, 0xfc, !PT ;  /* 0x7f80000003037812 */ /* 0x000fe200078efcff */
[----:B------:R-:W-:Y:S06]  /*0db0*/  BRA `(.L_x_106) ;  /* 0x0000000000287947 */ /* 0x000fec0003800000 */
.L_x_104:
[----:B------:R-:W-:Y:S01]  /*0dc0*/  IMAD R3, R5, 0x800000, R3 ;  /* 0x0080000005037824 */ /* 0x000fe200078e0203 */
[----:B------:R-:W-:Y:S06]  /*0dd0*/  BRA `(.L_x_106) ;  /* 0x0000000000207947 */ /* 0x000fec0003800000 */
.L_x_103:
[----:B------:R-:W-:-:S04]  /*0de0*/  LOP3.LUT R3, R8, 0x80000000, R3, 0x48, !PT ;  /* 0x8000000008037812 */ /* 0x000fc800078e4803 */
[----:B------:R-:W-:Y:S01]  /*0df0*/  LOP3.LUT R3, R3, 0x7f800000, RZ, 0xfc, !PT ;  /* 0x7f80000003037812 */ /* 0x000fe200078efcff */
[----:B------:R-:W-:Y:S06]  /*0e00*/  BRA `(.L_x_106) ;  /* 0x0000000000147947 */ /* 0x000fec0003800000 */
.L_x_102:
[----:B------:R-:W-:Y:S01]  /*0e10*/  LOP3.LUT R3, R8, 0x80000000, R3, 0x48, !PT ;  /* 0x8000000008037812 */ /* 0x000fe200078e4803 */
[----:B------:R-:W-:Y:S06]  /*0e20*/  BRA `(.L_x_106) ;  /* 0x00000000000c7947 */ /* 0x000fec0003800000 */
.L_x_101:
[----:B------:R-:W0:Y:S01]  /*0e30*/  MUFU.RSQ R3, -QNAN ;  /* 0xffc0000000037908 */ /* 0x000e220000001400 */
[----:B------:R-:W-:Y:S05]  /*0e40*/  BRA `(.L_x_106) ;  /* 0x0000000000047947 */ /* 0x000fea0003800000 */
.L_x_100:
[----:B------:R-:W-:-:S07]  /*0e50*/  FADD.FTZ R3, R0, 2 ;  /* 0x4000000000037421 */ /* 0x000fce0000010000 */
.L_x_106:
[----:B------:R-:W-:-:S04]  /*0e60*/  HFMA2 R5, -RZ, RZ, 0, 0 ;  /* 0x00000000ff057431 */ /* 0x000fc800000001ff */
[----:B0-----:R-:W-:Y:S05]  /*0e70*/  RET.REL.NODEC R4 `(_Z17ema_kernel_stridePKfPfiii) ;  /* 0xfffffff004607950 */ /* 0x001fea0003c3ffff */
.L_x_107:
        /* <DEDUP_REMOVED lines=16> */
.L_x_139:


//--------------------- .text._Z17sma_kernel_stridePKfPfiii --------------------------
	.section	.text._Z17sma_kernel_stridePKfPfiii,"ax",@progbits
	.align	128
        .global         _Z17sma_kernel_stridePKfPfiii
        .type           _Z17sma_kernel_stridePKfPfiii,@function
        .size           _Z17sma_kernel_stridePKfPfiii,(.L_x_140 - _Z17sma_kernel_stridePKfPfiii)
        .other          _Z17sma_kernel_stridePKfPfiii,@"STO_CUDA_ENTRY STV_DEFAULT"
_Z17sma_kernel_stridePKfPfiii:
.text._Z17sma_kernel_stridePKfPfiii:
[----:B------:R-:W-:Y:S01]  /*0000*/  LDC R1, c[0x0][0x37c] ;  /* 0x0000df00ff017b82 */ /* 0x000fe20000000800 */
[----:B------:R-:W0:Y:S07]  /*0010*/  S2R R5, SR_TID.X ;  /* 0x0000000000057919 */ /* 0x000e2e0000002100 */
[----:B------:R-:W1:Y:S01]  /*0020*/  S2UR UR6, SR_CTAID.X ;  /* 0x00000000000679c3 */ /* 0x000e620000002500 */
[----:B------:R-:W0:Y:S01]  /*0030*/  LDCU UR4, c[0x0][0x390] ;  /* 0x00007200ff0477ac */ /* 0x000e220008000800 */
[----:B------:R-:W2:Y:S06]  /*0040*/  LDCU UR7, c[0x0][0x360] ;  /* 0x00006c00ff0777ac */ /* 0x000eac0008000800 */
[----:B------:R-:W1:Y:S01]  /*0050*/  LDC R0, c[0x0][0x398] ;  /* 0x0000e600ff007b82 */ /* 0x000e620000000800 */
[----:B0-----:R-:W-:-:S04]  /*0060*/  ISETP.GE.AND P0, PT, R5, UR4, PT ;  /* 0x0000000405007c0c */ /* 0x001fc8000bf06270 */
[----:B-1----:R-:W-:-:S13]  /*0070*/  ISETP.LE.OR P0, PT, R0, UR6, P0 ;  /* 0x0000000600007c0c */ /* 0x002fda0008703670 */
[----:B--2---:R-:W-:Y:S05]  /*0080*/  @P0 EXIT ;  /* 0x000000000000094d */ /* 0x004fea0003800000 */
[----:B------:R-:W0:Y:S01]  /*0090*/  LDC R7, c[0x0][0x394] ;  /* 0x0000e500ff077b82 */ /* 0x000e220000000800 */
[----:B------:R-:W1:Y:S01]  /*00a0*/  LDCU.64 UR8, c[0x0][0x358] ;  /* 0x00006b00ff0877ac */ /* 0x000e620008000a00 */
[C---:B0-----:R-:W-:Y:S02]  /*00b0*/  ISETP.GE.AND P0, PT, R7.reuse, 0x1, PT ;  /* 0x000000010700780c */ /* 0x041fe40003f06270 */
[----:B------:R-:W-:Y:S02]  /*00c0*/  IADD3 R4, PT, PT, R7, -0x1, RZ ;  /* 0xffffffff07047810 */ /* 0x000fe40007ffe0ff */
[----:B------:R-:W-:-:S09]  /*00d0*/  I2FP.F32.S32 R0, R7 ;  /* 0x0000000700007245 */ /* 0x000fd20000201400 */
[----:B-1----:R-:W-:Y:S05]  /*00e0*/  @!P0 BRA `(.L_x_108) ;  /* 0x0000000800488947 */ /* 0x002fea0003800000 */
[----:B------:R-:W0:Y:S01]  /*00f0*/  LDCU.64 UR4, c[0x0][0x380] ;  /* 0x00007000ff0477ac */ /* 0x000e220008000a00 */
[C---:B------:R-:W-:Y:S02]  /*0100*/  LOP3.LUT R19, R7.reuse, 0xf, RZ, 0xc0, !PT ;  /* 0x0000000f07137812 */ /* 0x040fe400078ec0ff */
[C---:B------:R-:W-:Y:S02]  /*0110*/  LOP3.LUT R6, R7.reuse, 0x7ffffff0, RZ, 0xc0, !PT ;  /* 0x7ffffff007067812 */ /* 0x040fe400078ec0ff */
[----:B------:R-:W-:Y:S01]  /*0120*/  LOP3.LUT R20, R7, 0x7, RZ, 0xc0, !PT ;  /* 0x0000000707147812 */ /* 0x000fe200078ec0ff */
[----:B------:R-:W-:Y:S01]  /*0130*/  VIADD R21, R19, 0xffffffff ;  /* 0xffffffff13157836 */ /* 0x000fe20000000000 */
[----:B------:R-:W-:Y:S01]  /*0140*/  LOP3.LUT R7, R7, 0x3, RZ, 0xc0, !PT ;  /* 0x0000000307077812 */ /* 0x000fe200078ec0ff */
[----:B------:R-:W-:Y:S01]  /*0150*/  IMAD.MOV R8, RZ, RZ, -R6 ;  /* 0x000000ffff087224 */ /* 0x000fe200078e0a06 */
[----:B------:R-:W-:Y:S01]  /*0160*/  IADD3 R22, PT, PT, R20, -0x1, RZ ;  /* 0xffffffff14167810 */ /* 0x000fe20007ffe0ff */
[----:B0-----:R-:W-:-:S04]  /*0170*/  UIADD3 UR4, UP0, UPT, UR4, -0x1c, URZ ;  /* 0xffffffe404047890 */ /* 0x001fc8000ff1e0ff */
[----:B------:R-:W-:-:S12]  /*0180*/  UIADD3.X UR5, UPT, UPT, UR5, -0x1, URZ, UP0, !UPT ;  /* 0xffffffff05057890 */ /* 0x000fd800087fe4ff */
.L_x_119:
[----:B------:R-:W-:Y:S01]  /*0190*/  ISETP.GE.AND P0, PT, R5, R4, PT ;  /* 0x000000040500720c */ /* 0x000fe20003f06270 */
[----:B------:R-:W-:-:S12]  /*01a0*/  BSSY.RECONVERGENT B0, `(.L_x_109) ;  /* 0x0000081000007945 */ /* 0x000fd80003800200 */
[----:B01----:R-:W-:Y:S05]  /*01b0*/  @!P0 BRA `(.L_x_110) ;  /* 0x0000000400e48947 */ /* 0x003fea0003800000 */
[----:B------:R-:W0:Y:S01]  /*01c0*/  LDC.64 R2, c[0x0][0x390] ;  /* 0x0000e400ff027b82 */ /* 0x000e220000000a00 */
[----:B------:R-:W-:Y:S02]  /*01d0*/  HFMA2 R17, -RZ, RZ, 0, 0 ;  /* 0x00000000ff117431 */ /* 0x000fe400000001ff */
[----:B------:R-:W-:Y:S01]  /*01e0*/  IMAD.MOV.U32 R10, RZ, RZ, RZ ;  /* 0x000000ffff0a7224 */ /* 0x000fe200078e00ff */
[----:B0-----:R-:W-:Y:S01]  /*01f0*/  ISETP.GE.U32.AND P0, PT, R3, 0x10, PT ;  /* 0x000000100300780c */ /* 0x001fe20003f06070 */
[----:B------:R-:W-:-:S12]  /*0200*/  IMAD R9, R2, UR6, R5 ;  /* 0x0000000602097c24 */ /* 0x000fd8000f8e0205 */
[----:B------:R-:W-:Y:S05]  /*0210*/  @!P0 BRA `(.L_x_111) ;  /* 0x0000000000ac8947 */ /* 0x000fea0003800000 */
[----:B------:R-:W-:Y:S01]  /*0220*/  MOV R17, RZ ;  /* 0x000000ff00117202 */ /* 0x000fe20000000f00 */
[----:B------:R-:W-:Y:S01]  /*0230*/  IMAD.MOV.U32 R11, RZ, RZ, R9 ;  /* 0x000000ffff0b7224 */ /* 0x000fe200078e0009 */
[----:B------:R-:W-:-:S07]  /*0240*/  MOV R10, R8 ;  /* 0x00000008000a7202 */ /* 0x000fce0000000f00 */
.L_x_112:
[----:B------:R-:W-:Y:S01]  /*0250*/  MOV R3, UR5 ;  /* 0x0000000500037c02 */ /* 0x000fe20008000f00 */
[----:B------:R-:W-:-:S04]  /*0260*/  IMAD.U32 R2, RZ, RZ, UR4 ;  /* 0x00000004ff027e24 */ /* 0x000fc8000f8e00ff */
[----:B------:R-:W-:-:S05]  /*0270*/  IMAD.WIDE R2, R11, 0x4, R2 ;  /* 0x000000040b027825 */ /* 0x000fca00078e0202 */
[----:B------:R-:W2:Y:S04]  /*0280*/  LDG.E R26, desc[UR8][R2.64+0x1c] ;  /* 0x00001c08021a7981 */ /* 0x000ea8000c1e1900 */
[----:B------:R-:W3:Y:S04]  /*0290*/  LDG.E R25, desc[UR8][R2.64+0x18] ;  /* 0x0000180802197981 */ /* 0x000ee8000c1e1900 */
[----:B------:R-:W4:Y:S04]  /*02a0*/  LDG.E R24, desc[UR8][R2.64+0x14] ;  /* 0x0000140802187981 */ /* 0x000f28000c1e1900 */
[----:B------:R-:W5:Y:S04]  /*02b0*/  LDG.E R23, desc[UR8][R2.64+0x10] ;  /* 0x0000100802177981 */ /* 0x000f68000c1e1900 */
[----:B------:R-:W5:Y:S04]  /*02c0*/  LDG.E R18, desc[UR8][R2.64+0xc] ;  /* 0x00000c0802127981 */ /* 0x000f68000c1e1900 */
[----:B------:R-:W5:Y:S04]  /*02d0*/  LDG.E R16, desc[UR8][R2.64+0x8] ;  /* 0x0000080802107981 */ /* 0x000f68000c1e1900 */
[----:B------:R-:W5:Y:S04]  /*02e0*/  LDG.E R15, desc[UR8][R2.64+0x4] ;  /* 0x00000408020f7981 */ /* 0x000f68000c1e1900 */
[----:B------:R-:W5:Y:S04]  /*02f0*/  LDG.E R14, desc[UR8][R2.64] ;  /* 0x00000008020e7981 */ /* 0x000f68000c1e1900 */
[----:B------:R-:W5:Y:S04]  /*0300*/  LDG.E R13, desc[UR8][R2.64+-0x4] ;  /* 0xfffffc08020d7981 */ /* 0x000f68000c1e1900 */
[----:B------:R-:W5:Y:S01]  /*0310*/  LDG.E R12, desc[UR8][R2.64+-0x8] ;  /* 0xfffff808020c7981 */ /* 0x000f62000c1e1900 */
[----:B--2---:R-:W-:-:S03]  /*0320*/  FADD R26, R26, R17 ;  /* 0x000000111a1a7221 */ /* 0x004fc60000000000 */
[----:B------:R-:W2:Y:S01]  /*0330*/  LDG.E R17, desc[UR8][R2.64+-0xc] ;  /* 0xfffff40802117981 */ /* 0x000ea2000c1e1900 */
[----:B---3--:R-:W-:-:S03]  /*0340*/  FADD R27, R26, R25 ;  /* 0x000000191a1b7221 */ /* 0x008fc60000000000 */
[----:B------:R-:W3:Y:S01]  /*0350*/  LDG.E R25, desc[UR8][R2.64+-0x10] ;  /* 0xfffff00802197981 */ /* 0x000ee2000c1e1900 */
[----:B----4-:R-:W-:-:S03]  /*0360*/  FADD R26, R27, R24 ;  /* 0x000000181b1a7221 */ /* 0x010fc60000000000 */
[----:B------:R-:W4:Y:S01]  /*0370*/  LDG.E R24, desc[UR8][R2.64+-0x14] ;  /* 0xffffec0802187981 */ /* 0x000f22000c1e1900 */
[----:B-----5:R-:W-:-:S03]  /*0380*/  FADD R27, R26, R23 ;  /* 0x000000171a1b7221 */ /* 0x020fc60000000000 */
[----:B------:R-:W5:Y:S01]  /*0390*/  LDG.E R23, desc[UR8][R2.64+-0x18] ;  /* 0xffffe80802177981 */ /* 0x000f62000c1e1900 */
[----:B------:R-:W-:-:S03]  /*03a0*/  FADD R27, R27, R18 ;  /* 0x000000121b1b7221 */ /* 0x000fc60000000000 */
[----:B------:R-:W5:Y:S04]  /*03b0*/  LDG.E R18, desc[UR8][R2.64+-0x1c] ;  /* 0xffffe40802127981 */ /* 0x000f68000c1e1900 */
[----:B------:R-:W5:Y:S01]  /*03c0*/  LDG.E R26, desc[UR8][R2.64+-0x20] ;  /* 0xffffe008021a7981 */ /* 0x000f62000c1e1900 */
[----:B------:R-:W-:Y:S01]  /*03d0*/  FADD R16, R27, R16 ;  /* 0x000000101b107221 */ /* 0x000fe20000000000 */
[----:B------:R-:W-:Y:S01]  /*03e0*/  VIADD R10, R10, 0x10 ;  /* 0x000000100a0a7836 */ /* 0x000fe20000000000 */
[----:B------:R-:W-:Y:S02]  /*03f0*/  IADD3 R11, PT, PT, R11, -0x10, RZ ;  /* 0xfffffff00b0b7810 */ /* 0x000fe40007ffe0ff */
[----:B------:R-:W-:Y:S02]  /*0400*/  FADD R15, R16, R15 ;  /* 0x0000000f100f7221 */ /* 0x000fe40000000000 */
[----:B------:R-:W-:-:S02]  /*0410*/  ISETP.NE.AND P0, PT, R10, RZ, PT ;  /* 0x000000ff0a00720c */ /* 0x000fc40003f05270 */
[----:B------:R-:W-:-:S04]  /*0420*/  FADD R14, R15, R14 ;  /* 0x0000000e0f0e7221 */ /* 0x000fc80000000000 */
[----:B------:R-:W-:-:S04]  /*0430*/  FADD R13, R14, R13 ;  /* 0x0000000d0e0d7221 */ /* 0x000fc80000000000 */
[----:B------:R-:W-:-:S04]  /*0440*/  FADD R12, R13, R12 ;  /* 0x0000000c0d0c7221 */ /* 0x000fc80000000000 */
[----:B--2---:R-:W-:-:S04]  /*0450*/  FADD R12, R12, R17 ;  /* 0x000000110c0c7221 */ /* 0x004fc80000000000 */
[----:B---3--:R-:W-:-:S04]  /*0460*/  FADD R25, R12, R25 ;  /* 0x000000190c197221 */ /* 0x008fc80000000000 */
[----:B----4-:R-:W-:-:S04]  /*0470*/  FADD R24, R25, R24 ;  /* 0x0000001819187221 */ /* 0x010fc80000000000 */
[----:B-----5:R-:W-:-:S04]  /*0480*/  FADD R23, R24, R23 ;  /* 0x0000001718177221 */ /* 0x020fc80000000000 */
[----:B------:R-:W-:-:S04]  /*0490*/  FADD R23, R23, R18 ;  /* 0x0000001217177221 */ /* 0x000fc80000000000 */
[----:B------:R-:W-:Y:S01]  /*04a0*/  FADD R17, R23, R26 ;  /* 0x0000001a17117221 */ /* 0x000fe20000000000 */
[----:B------:R-:W-:Y:S06]  /*04b0*/  @P0 BRA `(.L_x_112) ;  /* 0xfffffffc00640947 */ /* 0x000fec000383ffff */
[----:B------:R-:W-:-:S07]  /*04c0*/  IMAD.MOV.U32 R10, RZ, RZ, R6 ;  /* 0x000000ffff0a7224 */ /* 0x000fce00078e0006 */
.L_x_111:
[----:B------:R-:W-:-:S13]  /*04d0*/  ISETP.NE.AND P0, PT, R19, RZ, PT ;  /* 0x000000ff1300720c */ /* 0x000fda0003f05270 */
[----:B------:R-:W-:Y:S05]  /*04e0*/  @!P0 BRA `(.L_x_113) ;  /* 0x0000000000d08947 */ /* 0x000fea0003800000 */
[----:B------:R-:W-:Y:S02]  /*04f0*/  ISETP.GE.U32.AND P0, PT, R21, 0x7, PT ;  /* 0x000000071500780c */ /* 0x000fe40003f06070 */
[----:B------:R-:W-:-:S11]  /*0500*/  ISETP.NE.AND P1, PT, R20, RZ, PT ;  /* 0x000000ff1400720c */ /* 0x000fd60003f25270 */
[----:B------:R-:W-:Y:S05]  /*0510*/  @!P0 BRA `(.L_x_114) ;  /* 0x0000000000508947 */ /* 0x000fea0003800000 */
[----:B------:R-:W0:Y:S01]  /*0520*/  LDC.64 R2, c[0x0][0x380] ;  /* 0x0000e000ff027b82 */ /* 0x000e220000000a00 */
[----:B------:R-:W-:-:S05]  /*0530*/  IADD3 R11, PT, PT, R9, -R10, RZ ;  /* 0x8000000a090b7210 */ /* 0x000fca0007ffe0ff */
[----:B0-----:R-:W-:-:S05]  /*0540*/  IMAD.WIDE R2, R11, 0x4, R2 ;  /* 0x000000040b027825 */ /* 0x001fca00078e0202 */
        /* <DEDUP_REMOVED lines=8> */
[----:B------:R-:W-:-:S02]  /*05d0*/  VIADD R10, R10, 0x8 ;  /* 0x000000080a0a7836 */ /* 0x000fc40000000000 */
[----:B--2---:R-:W-:-:S04]  /*05e0*/  FADD R12, R17, R12 ;  /* 0x0000000c110c7221 */ /* 0x004fc80000000000 */
[----:B---3--:R-:W-:-:S04]  /*05f0*/  FADD R11, R12, R11 ;  /* 0x0000000b0c0b7221 */ /* 0x008fc80000000000 */
[----:B----4-:R-:W-:-:S04]  /*0600*/  FADD R11, R11, R14 ;  /* 0x0000000e0b0b7221 */ /* 0x010fc80000000000 */
[----:B-----5:R-:W-:-:S04]  /*0610*/  FADD R11, R11, R16 ;  /* 0x000000100b0b7221 */ /* 0x020fc80000000000 */
[----:B------:R-:W-:-:S04]  /*0620*/  FADD R11, R11, R18 ;  /* 0x000000120b0b7221 */ /* 0x000fc80000000000 */
[----:B------:R-:W-:-:S04]  /*0630*/  FADD R11, R11, R24 ;  /* 0x000000180b0b7221 */ /* 0x000fc80000000000 */
[----:B------:R-:W-:-:S04]  /*0640*/  FADD R11, R11, R26 ;  /* 0x0000001a0b0b7221 */ /* 0x000fc80000000000 */
[----:B------:R-:W-:-:S07]  /*0650*/  FADD R17, R11, R28 ;  /* 0x0000001c0b117221 */ /* 0x000fce0000000000 */
.L_x_114:
        /* <DEDUP_REMOVED lines=10> */
[----:B------:R-:W5:Y:S01]  /*0700*/  LDG.E R16, desc[UR8][R2.64+-0xc] ;  /* 0xfffff40802107981 */ /* 0x000f62000c1e1900 */
[----:B------:R-:W-:-:S02]  /*0710*/  VIADD R10, R10, 0x4 ;  /* 0x000000040a0a7836 */ /* 0x000fc40000000000 */
[----:B--2---:R-:W-:-:S04]  /*0720*/  FADD R12, R17, R12 ;  /* 0x0000000c110c7221 */ /* 0x004fc80000000000 */
[----:B---3--:R-:W-:-:S04]  /*0730*/  FADD R11, R12, R11 ;  /* 0x0000000b0c0b7221 */ /* 0x008fc80000000000 */
[----:B----4-:R-:W-:-:S04]  /*0740*/  FADD R11, R11, R14 ;  /* 0x0000000e0b0b7221 */ /* 0x010fc80000000000 */
[----:B-----5:R-:W-:-:S07]  /*0750*/  FADD R17, R11, R16 ;  /* 0x000000100b117221 */ /* 0x020fce0000000000 */
.L_x_115:
[----:B------:R-:W-:Y:S05]  /*0760*/  @!P1 BRA `(.L_x_113) ;  /* 0x0000000000309947 */ /* 0x000fea0003800000 */
[----:B------:R-:W0:Y:S01]  /*0770*/  LDC.64 R2, c[0x0][0x380] ;  /* 0x0000e000ff027b82 */ /* 0x000e220000000a00 */
[----:B------:R-:W-:-:S05]  /*0780*/  IADD3 R11, PT, PT, R9, -R10, RZ ;  /* 0x8000000a090b7210 */ /* 0x000fca0007ffe0ff */
[----:B0-----:R-:W-:-:S05]  /*0790*/  IMAD.WIDE R2, R11, 0x4, R2 ;  /* 0x000000040b027825 */ /* 0x001fca00078e0202 */
[----:B------:R-:W2:Y:S01]  /*07a0*/  LDG.E R10, desc[UR8][R2.64] ;  /* 0x00000008020a7981 */ /* 0x000ea2000c1e1900 */
[----:B------:R-:W-:Y:S01]  /*07b0*/  ISETP.NE.AND P0, PT, R7, 0x1, PT ;  /* 0x000000010700780c */ /* 0x000fe20003f05270 */
[----:B--2---:R-:W-:-:S12]  /*07c0*/  FADD R17, R17, R10 ;  /* 0x0000000a11117221 */ /* 0x004fd80000000000 */
[----:B------:R-:W-:Y:S05]  /*07d0*/  @!P0 BRA `(.L_x_113) ;  /* 0x0000000000148947 */ /* 0x000fea0003800000 */
[----:B------:R-:W-:Y:S01]  /*07e0*/  ISETP.NE.AND P0, PT, R7, 0x2, PT ;  /* 0x000000020700780c */ /* 0x000fe20003f05270 */
[----:B------:R-:W2:-:S12]  /*07f0*/  LDG.E R10, desc[UR8][R2.64+-0x4] ;  /* 0xfffffc08020a7981 */ /* 0x000e98000c1e1900 */
[----:B------:R-:W3:Y:S01]  /*0800*/  @P0 LDG.E R12, desc[UR8][R2.64+-0x8] ;  /* 0xfffff808020c0981 */ /* 0x000ee2000c1e1900 */
[----:B--2---:R-:W-:-:S04]  /*0810*/  FADD R17, R17, R10 ;  /* 0x0000000a11117221 */ /* 0x004fc80000000000 */
[----:B---3--:R-:W-:-:S07]  /*0820*/  @P0 FADD R17, R17, R12 ;  /* 0x0000000c11110221 */ /* 0x008fce0000000000 */
.L_x_113:
[----:B------:R-:W0:Y:S01]  /*0830*/  MUFU.RCP R3, R0 ;  /* 0x0000000000037308 */ /* 0x000e220000001000 */
[----:B------:R-:W-:Y:S07]  /*0840*/  BSSY.RECONVERGENT B1, `(.L_x_116) ;  /* 0x000000c000017945 */ /* 0x000fee0003800200 */
[----:B------:R-:W1:Y:S01]  /*0850*/  FCHK P0, R17, R0 ;  /* 0x0000000011007302 */ /* 0x000e620000000000 */
[----:B0-----:R-:W-:-:S04]  /*0860*/  FFMA R2, -R0, R3, 1 ;  /* 0x3f80000000027423 */ /* 0x001fc80000000103 */
[----:B------:R-:W-:-:S04]  /*0870*/  FFMA R2, R3, R2, R3 ;  /* 0x0000000203027223 */ /* 0x000fc80000000003 */
[----:B------:R-:W-:-:S04]  /*0880*/  FFMA R3, R2, R17, RZ ;  /* 0x0000001102037223 */ /* 0x000fc800000000ff */
[----:B------:R-:W-:-:S04]  /*0890*/  FFMA R10, -R0, R3, R17 ;  /* 0x00000003000a7223 */ /* 0x000fc80000000111 */
[----:B------:R-:W-:Y:S01]  /*08a0*/  FFMA R11, R2, R10, R3 ;  /* 0x0000000a020b7223 */ /* 0x000fe20000000003 */
[----:B-1----:R-:W-:Y:S06]  /*08b0*/  @!P0 BRA `(.L_x_117) ;  /* 0x0000000000108947 */ /* 0x002fec0003800000 */
[----:B------:R-:W-:Y:S01]  /*08c0*/  IMAD.MOV.U32 R2, RZ, RZ, R17 ;  /* 0x000000ffff027224 */ /* 0x000fe200078e0011 */
[----:B------:R-:W-:-:S07]  /*08d0*/  MOV R10, 0x8f0 ;  /* 0x000008f0000a7802 */ /* 0x000fce0000000f00 */
[----:B------:R-:W-:Y:S05]  /*08e0*/  CALL.REL.NOINC `($__internal_3_$__cuda_sm3x_div_rn_noftz_f32_slowpath) ;  /* 0x00000008001c7944 */ /* 0x000fea0003c00000 */
[----:B------:R-:W-:-:S07]  /*08f0*/  MOV R11, R2 ;  /* 0x00000002000b7202 */ /* 0x000fce0000000f00 */
.L_x_117:
[----:B------:R-:W-:Y:S05]  /*0900*/  BSYNC.RECONVERGENT B1 ;  /* 0x0000000000017941 */ /* 0x000fea0003800200 */
.L_x_116:
[----:B------:R-:W0:Y:S02]  /*0910*/  LDC.64 R2, c[0x0][0x388] ;  /* 0x0000e200ff027b82 */ /* 0x000e240000000a00 */
[----:B0-----:R-:W-:-:S05]  /*0920*/  IMAD.WIDE R2, R9, 0x4, R2 ;  /* 0x0000000409027825 */ /* 0x001fca00078e0202 */
[----:B------:R1:W-:Y:S01]  /*0930*/  STG.E desc[UR8][R2.64], R11 ;  /* 0x0000000b02007986 */ /* 0x0003e2000c101908 */
[----:B------:R-:W-:Y:S05]  /*0940*/  BRA `(.L_x_118) ;  /* 0x0000000000187947 */ /* 0x000fea0003800000 */
.L_x_110:
[----:B------:R-:W0:Y:S01]  /*0950*/  LDC R10, c[0x0][0x390] ;  /* 0x0000e400ff0a7b82 */ /* 0x000e220000000800 */
[----:B------:R-:W-:-:S07]  /*0960*/  IMAD.MOV.U32 R9, RZ, RZ, 0x7fc00000 ;  /* 0x7fc00000ff097424 */ /* 0x000fce00078e00ff */
[----:B------:R-:W1:Y:S01]  /*0970*/  LDC.64 R2, c[0x0][0x388] ;  /* 0x0000e200ff027b82 */ /* 0x000e620000000a00 */
[----:B0-----:R-:W-:-:S04]  /*0980*/  IMAD R11, R10, UR6, R5 ;  /* 0x000000060a0b7c24 */ /* 0x001fc8000f8e0205 */
[----:B-1----:R-:W-:-:S05]  /*0990*/  IMAD.WIDE R2, R11, 0x4, R2 ;  /* 0x000000040b027825 */ /* 0x002fca00078e0202 */
[----:B------:R0:W-:Y:S02]  /*09a0*/  STG.E desc[UR8][R2.64], R9 ;  /* 0x0000000902007986 */ /* 0x0001e4000c101908 */
.L_x_118:
[----:B------:R-:W-:Y:S05]  /*09b0*/  BSYNC.RECONVERGENT B0 ;  /* 0x0000000000007941 */ /* 0x000fea0003800200 */
.L_x_109:
[----:B------:R-:W2:Y:S01]  /*09c0*/  LDCU UR10, c[0x0][0x390] ;  /* 0x00007200ff0a77ac */ /* 0x000ea20008000800 */
[----:B------:R-:W-:-:S04]  /*09d0*/  IADD3 R5, PT, PT, R5, UR7, RZ ;  /* 0x0000000705057c10 */ /* 0x000fc8000fffe0ff */
[----:B--2---:R-:W-:-:S13]  /*09e0*/  ISETP.GE.AND P0, PT, R5, UR10, PT ;  /* 0x0000000a05007c0c */ /* 0x004fda000bf06270 */
[----:B------:R-:W-:Y:S05]  /*09f0*/  @!P0 BRA `(.L_x_119) ;  /* 0xfffffff400e48947 */ /* 0x000fea000383ffff */
[----:B------:R-:W-:Y:S05]  /*0a00*/  EXIT ;  /* 0x000000000000794d */ /* 0x000fea0003800000 */
.L_x_108:
[----:B------:R-:W0:Y:S01]  /*0a10*/  I2F.U32.RP R9, UR7 ;  /* 0x0000000700097d06 */ /* 0x000e220008209000 */
[----:B------:R-:W-:Y:S01]  /*0a20*/  VIADD R6, R5, UR7 ;  /* 0x0000000705067c36 */ /* 0x000fe20008000000 */
[----:B------:R-:W-:Y:S01]  /*0a30*/  ISETP.NE.U32.AND P2, PT, RZ, UR7, PT ;  /* 0x00000007ff007c0c */ /* 0x000fe2000bf45070 */
        /* <DEDUP_REMOVED lines=8> */
[----:B0-----:R-:W-:Y:S01]  /*0ac0*/  HFMA2 R2, -RZ, RZ, 0, 0 ;  /* 0x00000000ff027431 */ /* 0x001fe200000001ff */
[----:B-1----:R-:W-:-:S05]  /*0ad0*/  IADD3 R11, PT, PT, RZ, -R3, RZ ;  /* 0x80000003ff0b7210 */ /* 0x002fca0007ffe0ff */
[----:B------:R-:W-:-:S04]  /*0ae0*/  IMAD R11, R11, UR7, RZ ;  /* 0x000000070b0b7c24 */ /* 0x000fc8000f8e02ff */
[----:B------:R-:W-:-:S06]  /*0af0*/  IMAD.HI.U32 R10, R3, R11, R2 ;  /* 0x0000000b030a7227 */ /* 0x000fcc00078e0002 */
[----:B------:R-:W-:-:S04]  /*0b00*/  IMAD.HI.U32 R3, R10, R7, RZ ;  /* 0x000000070a037227 */ /* 0x000fc800078e00ff */
[----:B------:R-:W-:-:S04]  /*0b10*/  IMAD.MOV R2, RZ, RZ, -R3 ;  /* 0x000000ffff027224 */ /* 0x000fc800078e0a03 */
[----:B------:R-:W-:-:S05]  /*0b20*/  IMAD R7, R2, UR7, R7 ;  /* 0x0000000702077c24 */ /* 0x000fca000f8e0207 */
[----:B------:R-:W-:-:S13]  /*0b30*/  ISETP.GE.U32.AND P0, PT, R7, UR7, PT ;  /* 0x0000000707007c0c */ /* 0x000fda000bf06070 */
[----:B------:R-:W-:Y:S01]  /*0b40*/  @P0 IADD3 R7, PT, PT, R7, -UR7, RZ ;  /* 0x8000000707070c10 */ /* 0x000fe2000fffe0ff */
[----:B------:R-:W-:-:S03]  /*0b50*/  @P0 VIADD R3, R3, 0x1 ;  /* 0x0000000103030836 */ /* 0x000fc60000000000 */
[----:B------:R-:W-:-:S13]  /*0b60*/  ISETP.GE.U32.AND P1, PT, R7, UR7, PT ;  /* 0x0000000707007c0c */ /* 0x000fda000bf26070 */
[----:B------:R-:W-:Y:S02]  /*0b70*/  @P1 IADD3 R3, PT, PT, R3, 0x1, RZ ;  /* 0x0000000103031810 */ /* 0x000fe40007ffe0ff */
[----:B------:R-:W-:-:S05]  /*0b80*/  @!P2 LOP3.LUT R3, RZ, UR7, RZ, 0x33, !PT ;  /* 0x00000007ff03ac12 */ /* 0x000fca000f8e33ff */
[----:B------:R-:W-:-:S05]  /*0b90*/  IMAD.IADD R3, R8, 0x1, R3 ;  /* 0x0000000108037824 */ /* 0x000fca00078e0203 */
[----:B------:R-:W-:-:S04]  /*0ba0*/  LOP3.LUT R2, R3, 0x3, RZ, 0xc0, !PT ;  /* 0x0000000303027812 */ /* 0x000fc800078ec0ff */
[----:B------:R-:W-:-:S13]  /*0bb0*/  ISETP.NE.AND P0, PT, R2, 0x3, PT ;  /* 0x000000030200780c */ /* 0x000fda0003f05270 */
[----:B------:R-:W-:Y:S05]  /*0bc0*/  @!P0 BRA `(.L_x_121) ;  /* 0x00000000006c8947 */ /* 0x000fea0003800000 */
[----:B------:R-:W0:Y:S08]  /*0bd0*/  MUFU.RCP R7, R0 ;  /* 0x0000000000077308 */ /* 0x000e300000001000 */
[----:B------:R-:W1:Y:S01]  /*0be0*/  FCHK P0, RZ, R0 ;  /* 0x00000000ff007302 */ /* 0x000e620000000000 */
[----:B0-----:R-:W-:-:S04]  /*0bf0*/  FFMA R2, -R0, R7, 1 ;  /* 0x3f80000000027423 */ /* 0x001fc80000000107 */
[----:B------:R-:W-:-:S04]  /*0c00*/  FFMA R6, R7, R2, R7 ;  /* 0x0000000207067223 */ /* 0x000fc80000000007 */
[----:B------:R-:W-:-:S04]  /*0c10*/  FFMA R7, RZ, R6, RZ ;  /* 0x00000006ff077223 */ /* 0x000fc800000000ff */
[----:B------:R-:W-:-:S04]  /*0c20*/  FFMA R2, -R0, R7, RZ ;  /* 0x0000000700027223 */ /* 0x000fc800000001ff */
[----:B------:R-:W-:Y:S01]  /*0c30*/  FFMA R11, R6, R2, R7 ;  /* 0x00000002060b7223 */ /* 0x000fe20000000007 */
[----:B-1----:R-:W-:Y:S06]  /*0c40*/  @!P0 BRA `(.L_x_122) ;  /* 0x0000000000108947 */ /* 0x002fec0003800000 */
[----:B------:R-:W-:Y:S02]  /*0c50*/  MOV R2, RZ ;  /* 0x000000ff00027202 */ /* 0x000fe40000000f00 */
[----:B------:R-:W-:-:S07]  /*0c60*/  MOV R10, 0xc80 ;  /* 0x00000c80000a7802 */ /* 0x000fce0000000f00 */
[----:B------:R-:W-:Y:S05]  /*0c70*/  CALL.REL.NOINC `($__internal_3_$__cuda_sm3x_div_rn_noftz_f32_slowpath) ;  /* 0x0000000400387944 */ /* 0x000fea0003c00000 */
[----:B------:R-:W-:-:S07]  /*0c80*/  IMAD.MOV.U32 R11, RZ, RZ, R2 ;  /* 0x000000ffff0b7224 */ /* 0x000fce00078e0002 */
.L_x_122:
[----:B------:R-:W0:Y:S01]  /*0c90*/  LDC R12, c[0x0][0x390] ;  /* 0x0000e400ff0c7b82 */ /* 0x000e220000000800 */
[----:B------:R-:W-:Y:S01]  /*0ca0*/  IADD3 R2, PT, PT, R3, 0x1, RZ ;  /* 0x0000000103027810 */ /* 0x000fe20007ffe0ff */
[----:B------:R-:W-:-:S03]  /*0cb0*/  IMAD.MOV.U32 R10, RZ, RZ, RZ ;  /* 0x000000ffff0a7224 */ /* 0x000fc600078e00ff */
[----:B------:R-:W-:-:S03]  /*0cc0*/  LOP3.LUT R13, R2, 0x3, RZ, 0xc0, !PT ;  /* 0x00000003020d7812 */ /* 0x000fc600078ec0ff */
[----:B------:R-:W1:Y:S04]  /*0cd0*/  LDC.64 R8, c[0x0][0x388] ;  /* 0x0000e200ff087b82 */ /* 0x000e680000000a00 */
.L_x_123:
[C---:B------:R-:W-:Y:S01]  /*0ce0*/  ISETP.GE.AND P0, PT, R5.reuse, R4, PT ;  /* 0x000000040500720c */ /* 0x040fe20003f06270 */
[----:B0-----:R-:W-:Y:S01]  /*0cf0*/  IMAD R7, R12, UR6, R5 ;  /* 0x000000060c077c24 */ /* 0x001fe2000f8e0205 */
[----:B------:R-:W-:Y:S01]  /*0d00*/  IADD3 R5, PT, PT, R5, UR7, RZ ;  /* 0x0000000705057c10 */ /* 0x000fe2000fffe0ff */
[----:B------:R-:W-:Y:S02]  /*0d10*/  VIADD R10, R10, 0x1 ;  /* 0x000000010a0a7836 */ /* 0x000fe40000000000 */
[----:B-1----:R-:W-:-:S08]  /*0d20*/  IMAD.WIDE R6, R7, 0x4, R8 ;  /* 0x0000000407067825 */ /* 0x002fd000078e0208 */
[----:B------:R-:W-:Y:S01]  /*0d30*/  @!P0 MOV R15, 0x7fc00000 ;  /* 0x7fc00000000f8802 */ /* 0x000fe20000000f00 */
[----:B------:R2:W-:Y:S04]  /*0d40*/  @P0 STG.E desc[UR8][R6.64], R11 ;  /* 0x0000000b06000986 */ /* 0x0005e8000c101908 */
[----:B------:R2:W-:Y:S01]  /*0d50*/  @!P0 STG.E desc[UR8][R6.64], R15 ;  /* 0x0000000f06008986 */ /* 0x0005e2000c101908 */
[----:B------:R-:W-:-:S13]  /*0d60*/  ISETP.NE.AND P0, PT, R10, R13, PT ;  /* 0x0000000d0a00720c */ /* 0x000fda0003f05270 */
[----:B--2---:R-:W-:Y:S05]  /*0d70*/  @P0 BRA `(.L_x_123) ;  /* 0xfffffffc00d80947 */ /* 0x004fea000383ffff */
.L_x_121:
[----:B------:R-:W-:Y:S05]  /*0d80*/  BSYNC.RECONVERGENT B0 ;  /* 0x0000000000007941 */ /* 0x000fea0003800200 */
.L_x_120:
[----:B------:R-:W-:-:S13]  /*0d90*/  ISETP.GE.U32.AND P0, PT, R3, 0x3, PT ;  /* 0x000000030300780c */ /* 0x000fda0003f06070 */
[----:B------:R-:W-:Y:S05]  /*0da0*/  @!P0 EXIT ;  /* 0x000000000000894d */ /* 0x000fea0003800000 */
[----:B------:R-:W0:Y:S01]  /*0db0*/  MUFU.RCP R3, R0 ;  /* 0x0000000000037308 */ /* 0x000e220000001000 */
[----:B------:R-:W1:Y:S01]  /*0dc0*/  LDCU UR4, c[0x0][0x390] ;  /* 0x00007200ff0477ac */ /* 0x000e620008000800 */
[----:B------:R-:W2:Y:S06]  /*0dd0*/  LDCU.64 UR10, c[0x0][0x388] ;  /* 0x00007100ff0a77ac */ /* 0x000eac0008000a00 */
[----:B------:R-:W3:Y:S01]  /*0de0*/  FCHK P0, RZ, R0 ;  /* 0x00000000ff007302 */ /* 0x000ee20000000000 */
[----:B0-----:R-:W-:-:S04]  /*0df0*/  FFMA R2, -R0, R3, 1 ;  /* 0x3f80000000027423 */ /* 0x001fc80000000103 */
[----:B------:R-:W-:-:S04]  /*0e00*/  FFMA R2, R3, R2, R3 ;  /* 0x0000000203027223 */ /* 0x000fc80000000003 */
[----:B------:R-:W-:-:S04]  /*0e10*/  FFMA R13, RZ, R2, RZ ;  /* 0x00000002ff0d7223 */ /* 0x000fc800000000ff */
[----:B------:R-:W-:-:S04]  /*0e20*/  FFMA R3, -R0, R13, RZ ;  /* 0x0000000d00037223 */ /* 0x000fc800000001ff */
[----:B------:R-:W-:Y:S01]  /*0e30*/  FFMA R13, R2, R3, R13 ;  /* 0x00000003020d7223 */ /* 0x000fe2000000000d */
[----:B-123--:R-:W-:Y:S06]  /*0e40*/  @!P0 BRA `(.L_x_124) ;  /* 0x0000000000108947 */ /* 0x00efec0003800000 */
[----:B------:R-:W-:Y:S01]  /*0e50*/  IMAD.MOV.U32 R2, RZ, RZ, RZ ;  /* 0x000000ffff027224 */ /* 0x000fe200078e00ff */
[----:B------:R-:W-:-:S07]  /*0e60*/  MOV R10, 0xe80 ;  /* 0x00000e80000a7802 */ /* 0x000fce0000000f00 */
[----:B------:R-:W-:Y:S05]  /*0e70*/  CALL.REL.NOINC `($__internal_3_$__cuda_sm3x_div_rn_noftz_f32_slowpath) ;  /* 0x0000000000b87944 */ /* 0x000fea0003c00000 */
[----:B------:R-:W-:-:S07]  /*0e80*/  MOV R13, R2 ;  /* 0x00000002000d7202 */ /* 0x000fce0000000f00 */
.L_x_124:
[C---:B------:R-:W-:Y:S01]  /*0e90*/  ISETP.GE.AND P0, PT, R5.reuse, R4, PT ;  /* 0x000000040500720c */ /* 0x040fe20003f06270 */
[----:B-1----:R-:W-:-:S04]  /*0ea0*/  VIADD R7, R5, UR7 ;  /* 0x0000000705077c36 */ /* 0x002fc80008000000 */
[C---:B------:R-:W-:Y:S01]  /*0eb0*/  VIADD R11, R7.reuse, UR7 ;  /* 0x00000007070b7c36 */ /* 0x040fe20008000000 */
[----:B------:R-:W-:-:S04]  /*0ec0*/  ISETP.GE.AND P1, PT, R7, R4, PT ;  /* 0x000000040700720c */ /* 0x000fc80003f26270 */
[C---:B------:R-:W-:Y:S02]  /*0ed0*/  IADD3 R15, PT, PT, R11.reuse, UR7, RZ ;  /* 0x000000070b0f7c10 */ /* 0x040fe4000fffe0ff */
[-C--:B------:R-:W-:Y:S01]  /*0ee0*/  ISETP.GE.AND P2, PT, R11, R4.reuse, PT ;  /* 0x000000040b00720c */ /* 0x080fe20003f46270 */
[----:B------:R-:W-:Y:S01]  /*0ef0*/  @P0 IMAD.U32 R3, RZ, RZ, UR11 ;  /* 0x0000000bff030e24 */ /* 0x000fe2000f8e00ff */
[----:B------:R-:W-:Y:S02]  /*0f00*/  @P0 MOV R0, UR4 ;  /* 0x0000000400000c02 */ /* 0x000fe40008000f00 */
[----:B------:R-:W-:Y:S02]  /*0f10*/  ISETP.GE.AND P3, PT, R15, R4, PT ;  /* 0x000000040f00720c */ /* 0x000fe40003f66270 */
[----:B------:R-:W-:Y:S01]  /*0f20*/  @P0 MOV R2, UR10 ;  /* 0x0000000a00020c02 */ /* 0x000fe20008000f00 */
[----:B------:R-:W-:Y:S01]  /*0f30*/  @P0 IMAD R9, R0, UR6, R5 ;  /* 0x0000000600090c24 */ /* 0x000fe2000f8e0205 */
[----:B------:R-:W-:Y:S01]  /*0f40*/  @!P0 MOV R21, 0x7fc00000 ;  /* 0x7fc0000000158802 */ /* 0x000fe20000000f00 */
[----:B------:R-:W-:-:S02]  /*0f50*/  @!P0 IMAD.U32 R0, RZ, RZ, UR4 ;  /* 0x00000004ff008e24 */ /* 0x000fc4000f8e00ff */
[----:B------:R-:W-:Y:S01]  /*0f60*/  @P0 IMAD.WIDE R8, R9, 0x4, R2 ;  /* 0x0000000409080825 */ /* 0x000fe200078e0202 */
[----:B------:R-:W-:-:S03]  /*0f70*/  @!P0 MOV R3, UR11 ;  /* 0x0000000b00038c02 */ /* 0x000fc60008000f00 */
[C---:B------:R-:W-:Y:S01]  /*0f80*/  @!P0 IMAD R17, R0.reuse, UR6, R5 ;  /* 0x0000000600118c24 */ /* 0x040fe2000f8e0205 */
[----:B------:R0:W-:Y:S01]  /*0f90*/  @P0 STG.E desc[UR8][R8.64], R13 ;  /* 0x0000000d08000986 */ /* 0x0001e2000c101908 */
[----:B------:R-:W-:Y:S02]  /*0fa0*/  @!P0 IMAD.U32 R2, RZ, RZ, UR10 ;  /* 0x0000000aff028e24 */ /* 0x000fe4000f8e00ff */
[C-C-:B------:R-:W-:Y:S02]  /*0fb0*/  @P1 IMAD R5, R0.reuse, UR6, R7.reuse ;  /* 0x0000000600051c24 */ /* 0x140fe4000f8e0207 */
[C---:B------:R-:W-:Y:S02]  /*0fc0*/  @!P1 IMAD R25, R0.reuse, UR6, R7 ;  /* 0x0000000600199c24 */ /* 0x040fe4000f8e0207 */
[C-C-:B------:R-:W-:Y:S02]  /*0fd0*/  @P2 IMAD R19, R0.reuse, UR6, R11.reuse ;  /* 0x0000000600132c24 */ /* 0x140fe4000f8e020b */
[----:B------:R-:W-:-:S02]  /*0fe0*/  @!P2 IMAD R27, R0, UR6, R11 ;  /* 0x00000006001bac24 */ /* 0x000fc4000f8e020b */
[----:B------:R-:W-:Y:S02]  /*0ff0*/  @P3 IMAD R23, R0, UR6, R15 ;  /* 0x0000000600173c24 */ /* 0x000fe4000f8e020f */
[----:B------:R-:W-:-:S04]  /*1000*/  @!P0 IMAD.WIDE R6, R17, 0x4, R2 ;  /* 0x0000000411068825 */ /* 0x000fc800078e0202 */
[----:B------:R-:W-:Y:S01]  /*1010*/  @!P3 IMAD R29, R0, UR6, R15 ;  /* 0x00000006001dbc24 */ /* 0x000fe2000f8e020f */
[----:B------:R1:W-:Y:S01]  /*1020*/  @!P0 STG.E desc[UR8][R6.64], R21 ;  /* 0x0000001506008986 */ /* 0x0003e2000c101908 */
[----:B0-----:R-:W-:Y:S01]  /*1030*/  @P1 IMAD.WIDE R8, R5, 0x4, R2 ;  /* 0x0000000405081825 */ /* 0x001fe200078e0202 */
[----:B------:R-:W-:-:S03]  /*1040*/  IADD3 R5, PT, PT, R15, UR7, RZ ;  /* 0x000000070f057c10 */ /* 0x000fc6000fffe0ff */
[--C-:B------:R-:W-:Y:S01]  /*1050*/  @!P1 IMAD.WIDE R10, R25, 0x4, R2.reuse ;  /* 0x00000004190a9825 */ /* 0x100fe200078e0202 */
[----:B------:R1:W-:Y:S01]  /*1060*/  @P1 STG.E desc[UR8][R8.64], R13 ;  /* 0x0000000d08001986 */ /* 0x0003e2000c101908 */
[----:B------:R-:W-:Y:S02]  /*1070*/  ISETP.GE.AND P0, PT, R5, R0, PT ;  /* 0x000000000500720c */ /* 0x000fe40003f06270 */
[----:B------:R-:W-:Y:S02]  /*1080*/  @!P1 IMAD.MOV.U32 R25, RZ, RZ, 0x7fc00000 ;  /* 0x7fc00000ff199424 */ /* 0x000fe400078e00ff */
[----:B------:R-:W-:-:S03]  /*1090*/  @P2 IMAD.WIDE R18, R19, 0x4, R2 ;  /* 0x0000000413122825 */ /* 0x000fc600078e0202 */
[----:B------:R1:W-:Y:S01]  /*10a0*/  @!P1 STG.E desc[UR8][R10.64], R25 ;  /* 0x000000190a009986 */ /* 0x0003e2000c101908 */
[--C-:B------:R-:W-:Y:S01]  /*10b0*/  @!P2 IMAD.WIDE R16, R27, 0x4, R2.reuse ;  /* 0x000000041b10a825 */ /* 0x100fe200078e0202 */
[----:B------:R-:W-:Y:S02]  /*10c0*/  @!P2 MOV R27, 0x7fc00000 ;  /* 0x7fc00000001ba802 */ /* 0x000fe40000000f00 */
[----:B------:R1:W-:Y:S01]  /*10d0*/  @P2 STG.E desc[UR8][R18.64], R13 ;  /* 0x0000000d12002986 */ /* 0x0003e2000c101908 */
[----:B------:R-:W-:-:S03]  /*10e0*/  @P3 IMAD.WIDE R22, R23, 0x4, R2 ;  /* 0x0000000417163825 */ /* 0x000fc600078e0202 */
[----:B------:R1:W-:Y:S01]  /*10f0*/  @!P2 STG.E desc[UR8][R16.64], R27 ;  /* 0x0000001b1000a986 */ /* 0x0003e2000c101908 */
[----:B------:R-:W-:-:S03]  /*1100*/  @!P3 IMAD.WIDE R2, R29, 0x4, R2 ;  /* 0x000000041d02b825 */ /* 0x000fc600078e0202 */
[----:B------:R1:W-:Y:S01]  /*1110*/  @P3 STG.E desc[UR8][R22.64], R13 ;  /* 0x0000000d16003986 */ /* 0x0003e2000c101908 */
[----:B------:R-:W-:-:S05]  /*1120*/  @!P3 IMAD.MOV.U32 R29, RZ, RZ, 0x7fc00000 ;  /* 0x7fc00000ff1db424 */ /* 0x000fca00078e00ff */
[----:B------:R1:W-:Y:S01]  /*1130*/  @!P3 STG.E desc[UR8][R2.64], R29 ;  /* 0x0000001d0200b986 */ /* 0x0003e2000c101908 */
[----:B------:R-:W-:Y:S05]  /*1140*/  @!P0 BRA `(.L_x_124) ;  /* 0xfffffffc00508947 */ /* 0x000fea000383ffff */
[----:B------:R-:W-:Y:S05]  /*1150*/  EXIT ;  /* 0x000000000000794d */ /* 0x000fea0003800000 */
        .weak           $__internal_3_$__cuda_sm3x_div_rn_noftz_f32_slowpath
        .type           $__internal_3_$__cuda_sm3x_div_rn_noftz_f32_slowpath,@function
        .size           $__internal_3_$__cuda_sm3x_div_rn_noftz_f32_slowpath,(.L_x_140 - $__internal_3_$__cuda_sm3x_div_rn_noftz_f32_slowpath)
$__internal_3_$__cuda_sm3x_div_rn_noftz_f32_slowpath:
[----:B------:R-:W-:Y:S01]  /*1160*/  SHF.R.U32.HI R11, RZ, 0x17, R0 ;  /* 0x00000017ff0b7819 */ /* 0x000fe20000011600 */
[----:B------:R-:W-:Y:S01]  /*1170*/  BSSY.RECONVERGENT B2, `(.L_x_125) ;  /* 0x0000063000027945 */ /* 0x000fe20003800200 */
[----:B------:R-:W-:Y:S01]  /*1180*/  SHF.R.U32.HI R12, RZ, 0x17, R2 ;  /* 0x00000017ff0c7819 */ /* 0x000fe20000011602 */
[----:B------:R-:W-:Y:S01]  /*1190*/  IMAD.MOV.U32 R13, RZ, RZ, R0 ;  /* 0x000000ffff0d7224 */ /* 0x000fe200078e0000 */
[----:B------:R-:W-:Y:S02]  /*11a0*/  LOP3.LUT R11, R11, 0xff, RZ, 0xc0, !PT ;  /* 0x000000ff0b0b7812 */ /* 0x000fe400078ec0ff */
[----:B------:R-:W-:-:S03]  /*11b0*/  LOP3.LUT R15, R12, 0xff, RZ, 0xc0, !PT ;  /* 0x000000ff0c0f7812 */ /* 0x000fc600078ec0ff */
[----:B------:R-:W-:Y:S01]  /*11c0*/  VIADD R16, R11, 0xffffffff ;  /* 0xffffffff0b107836 */ /* 0x000fe20000000000 */
[----:B------:R-:W-:-:S04]  /*11d0*/  IADD3 R14, PT, PT, R15, -0x1, RZ ;  /* 0xffffffff0f0e7810 */ /* 0x000fc80007ffe0ff */
[----:B------:R-:W-:-:S04]  /*11e0*/  ISETP.GT.U32.AND P0, PT, R16, 0xfd, PT ;  /* 0x000000fd1000780c */ /* 0x000fc80003f04070 */
[----:B------:R-:W-:-:S13]  /*11f0*/  ISETP.GT.U32.OR P0, PT, R14, 0xfd, P0 ;  /* 0x000000fd0e00780c */ /* 0x000fda0000704470 */
[----:B------:R-:W-:Y:S01]  /*1200*/  @!P0 MOV R12, RZ ;  /* 0x000000ff000c8202 */ /* 0x000fe20000000f00 */
[----:B------:R-:W-:Y:S06]  /*1210*/  @!P0 BRA `(.L_x_126) ;  /* 0x00000000005c8947 */ /* 0x000fec0003800000 */
[----:B------:R-:W-:Y:S02]  /*1220*/  FSETP.GTU.FTZ.AND P0, PT, |R2|, +INF , PT ;  /* 0x7f8000000200780b */ /* 0x000fe40003f1c200 */
[----:B------:R-:W-:-:S04]  /*1230*/  FSETP.GTU.FTZ.AND P1, PT, |R0|, +INF , PT ;  /* 0x7f8000000000780b */ /* 0x000fc80003f3c200 */
[----:B------:R-:W-:-:S13]  /*1240*/  PLOP3.LUT P0, PT, P0, P1, PT, 0xf8, 0x8f ;  /* 0x00000000008f781c */ /* 0x000fda0000703f70 */
[----:B------:R-:W-:Y:S05]  /*1250*/  @P0 BRA `(.L_x_127) ;  /* 0x00000004004c0947 */ /* 0x000fea0003800000 */
[----:B------:R-:W-:-:S13]  /*1260*/  LOP3.LUT P0, RZ, R13, 0x7fffffff, R2, 0xc8, !PT ;  /* 0x7fffffff0dff7812 */ /* 0x000fda000780c802 */
[----:B------:R-:W-:Y:S05]  /*1270*/  @!P0 BRA `(.L_x_128) ;  /* 0x00000004003c8947 */ /* 0x000fea0003800000 */
[----:B------:R-:W-:Y:S02]  /*1280*/  FSETP.NEU.FTZ.AND P1, PT, |R2|, +INF , PT ;  /* 0x7f8000000200780b */ /* 0x000fe40003f3d200 */
        /* <DEDUP_REMOVED lines=11> */
[----:B------:R-:W-:Y:S01]  /*1340*/  @P0 IMAD.MOV.U32 R12, RZ, RZ, RZ ;  /* 0x000000ffff0c0224 */ /* 0x000fe200078e00ff */
[----:B------:R-:W-:Y:S01]  /*1350*/  @!P0 MOV R12, 0xffffffc0 ;  /* 0xffffffc0000c8802 */ /* 0x000fe20000000f00 */
[----:B------:R-:W-:Y:S01]  /*1360*/  @!P0 FFMA R2, R2, 1.84467440737095516160e+19, RZ ;  /* 0x5f80000002028823 */ /* 0x000fe200000000ff */
[----:B------:R-:W-:-:S03]  /*1370*/  @!P1 FFMA R13, R0, 1.84467440737095516160e+19, RZ ;  /* 0x5f800000000d9823 */ /* 0x000fc600000000ff */
[----:B------:R-:W-:-:S07]  /*1380*/  @!P1 VIADD R12, R12, 0x40 ;  /* 0x000000400c0c9836 */ /* 0x000fce0000000000 */
.L_x_126:
[----:B------:R-:W-:Y:S01]  /*1390*/  LEA R14, R11, 0xc0800000, 0x17 ;  /* 0xc08000000b0e7811 */ /* 0x000fe200078eb8ff */
[----:B------:R-:W-:Y:S01]  /*13a0*/  VIADD R15, R15, 0xffffff81 ;  /* 0xffffff810f0f7836 */ /* 0x000fe20000000000 */
[----:B------:R-:W-:Y:S02]  /*13b0*/  BSSY.RECONVERGENT B3, `(.L_x_131) ;  /* 0x0000035000037945 */ /* 0x000fe40003800200 */
[----:B------:R-:W-:Y:S01]  /*13c0*/  IADD3 R16, PT, PT, -R14, R13, RZ ;  /* 0x0000000d0e107210 */ /* 0x000fe20007ffe1ff */
[C---:B------:R-:W-:Y:S01]  /*13d0*/  IMAD R2, R15.reuse, -0x800000, R2 ;  /* 0xff8000000f027824 */ /* 0x040fe200078e0202 */
[----:B------:R-:W-:Y:S02]  /*13e0*/  IADD3 R15, PT, PT, R15, 0x7f, -R11 ;  /* 0x0000007f0f0f7810 */ /* 0x000fe40007ffe80b */
[----:B------:R-:W0:Y:S01]  /*13f0*/  MUFU.RCP R13, R16 ;  /* 0x00000010000d7308 */ /* 0x000e220000001000 */
[----:B------:R-:W-:Y:S01]  /*1400*/  FADD.FTZ R17, -R16, -RZ ;  /* 0x800000ff10117221 */ /* 0x000fe20000010100 */
[----:B------:R-:W-:-:S03]  /*1410*/  IADD3 R15, PT, PT, R15, R12, RZ ;  /* 0x0000000c0f0f7210 */ /* 0x000fc60007ffe0ff */
        /* <DEDUP_REMOVED lines=22> */
[C---:B------:R-:W-:Y:S02]  /*1580*/  ISETP.NE.AND P1, PT, R16.reuse, RZ, PT ;  /* 0x000000ff1000720c */ /* 0x040fe40003f25270 */
[----:B------:R-:W-:Y:S01]  /*1590*/  LOP3.LUT R12, R11, 0x7fffff, RZ, 0xc0, !PT ;  /* 0x007fffff0b0c7812 */ /* 0x000fe200078ec0ff */
[CCC-:B------:R-:W-:Y:S01]  /*15a0*/  FFMA.RP R11, R13.reuse, R17.reuse, R14.reuse ;  /* 0x000000110d0b7223 */ /* 0x1c0fe2000000800e */
[----:B------:R-:W-:Y:S01]  /*15b0*/  FFMA.RM R14, R13, R17, R14 ;  /* 0x000000110d0e7223 */ /* 0x000fe2000000400e */
[----:B------:R-:W-:Y:S01]  /*15c0*/  VIADD R13, R16, 0x20 ;  /* 0x00000020100d7836 */ /* 0x000fe20000000000 */
[----:B------:R-:W-:Y:S02]  /*15d0*/  LOP3.LUT R12, R12, 0x800000, RZ, 0xfc, !PT ;  /* 0x008000000c0c7812 */ /* 0x000fe400078efcff */
[----:B------:R-:W-:-:S02]  /*15e0*/  IADD3 R15, PT, PT, -R16, RZ, RZ ;  /* 0x000000ff100f7210 */ /* 0x000fc40007ffe1ff */
[----:B------:R-:W-:Y:S02]  /*15f0*/  SHF.L.U32 R13, R12, R13, RZ ;  /* 0x0000000d0c0d7219 */ /* 0x000fe400000006ff */
[----:B------:R-:W-:Y:S02]  /*1600*/  FSETP.NEU.FTZ.AND P0, PT, R11, R14, PT ;  /* 0x0000000e0b00720b */ /* 0x000fe40003f1d000 */
        /* <DEDUP_REMOVED lines=11> */
.L_x_133:
[----:B------:R-:W-:-:S04]  /*16c0*/  LOP3.LUT R2, R2, 0x80000000, RZ, 0xc0, !PT ;  /* 0x8000000002027812 */ /* 0x000fc800078ec0ff */
[----:B------:R-:W-:Y:S01]  /*16d0*/  LOP3.LUT R2, R2, 0x7f800000, RZ, 0xfc, !PT ;  /* 0x7f80000002027812 */ /* 0x000fe200078efcff */
[----:B------:R-:W-:Y:S06]  /*16e0*/  BRA `(.L_x_134) ;  /* 0x0000000000047947 */ /* 0x000fec0003800000 */
.L_x_132:
[----:B------:R-:W-:-:S07]  /*16f0*/  LEA R2, R15, R2, 0x17 ;  /* 0x000000020f027211 */ /* 0x000fce00078eb8ff */
.L_x_134:
[----:B------:R-:W-:Y:S05]  /*1700*/  BSYNC.RECONVERGENT B3 ;  /* 0x0000000000037941 */ /* 0x000fea0003800200 */
.L_x_131:
[----:B------:R-:W-:Y:S05]  /*1710*/  BRA `(.L_x_135) ;  /* 0x0000000000207947 */ /* 0x000fea0003800000 */
.L_x_130:
[----:B------:R-:W-:-:S04]  /*1720*/  LOP3.LUT R2, R13, 0x80000000, R2, 0x48, !PT ;  /* 0x800000000d027812 */ /* 0x000fc800078e4802 */
[----:B------:R-:W-:Y:S01]  /*1730*/  LOP3.LUT R2, R2, 0x7f800000, RZ, 0xfc, !PT ;  /* 0x7f80000002027812 */ /* 0x000fe200078efcff */
[----:B------:R-:W-:Y:S06]  /*1740*/  BRA `(.L_x_135) ;  /* 0x0000000000147947 */ /* 0x000fec0003800000 */
.L_x_129:
[----:B------:R-:W-:Y:S01]  /*1750*/  LOP3.LUT R2, R13, 0x80000000, R2, 0x48, !PT ;  /* 0x800000000d027812 */ /* 0x000fe200078e4802 */
[----:B------:R-:W-:Y:S06]  /*1760*/  BRA `(.L_x_135) ;  /* 0x00000000000c7947 */ /* 0x000fec0003800000 */
.L_x_128:
[----:B------:R-:W0:Y:S01]  /*1770*/  MUFU.RSQ R2, -QNAN ;  /* 0xffc0000000027908 */ /* 0x000e220000001400 */
[----:B------:R-:W-:Y:S05]  /*1780*/  BRA `(.L_x_135) ;  /* 0x0000000000047947 */ /* 0x000fea0003800000 */
.L_x_127:
[----:B------:R-:W-:-:S07]  /*1790*/  FADD.FTZ R2, R2, R0 ;  /* 0x0000000002027221 */ /* 0x000fce0000010000 */
.L_x_135:
[----:B------:R-:W-:Y:S05]  /*17a0*/  BSYNC.RECONVERGENT B2 ;  /* 0x0000000000027941 */ /* 0x000fea0003800200 */
.L_x_125:
[----:B------:R-:W-:-:S04]  /*17b0*/  HFMA2 R11, -RZ, RZ, 0, 0 ;  /* 0x00000000ff0b7431 */ /* 0x000fc800000001ff */
[----:B0-----:R-:W-:Y:S05]  /*17c0*/  RET.REL.NODEC R10 `(_Z17sma_kernel_stridePKfPfiii) ;  /* 0xffffffe80a0c7950 */ /* 0x001fea0003c3ffff */
.L_x_136:
        /* <DEDUP_REMOVED lines=11> */
.L_x_140:


//--------------------- .nv.shared.reserved.0     --------------------------
	.section	.nv.shared.reserved.0,"aw",@nobits
	.weak		__nv_reservedSMEM_offset_0_alias
	.size		__nv_reservedSMEM_offset_0_alias, 0, 64
	.other		__nv_reservedSMEM_offset_0_alias,@"STO_CUDA_RESERVED_SHARED STV_DEFAULT"
__nv_reservedSMEM_offset_0_alias:
	.zero		0
	.zero		64


//--------------------- .nv.constant0._Z20stochk_kernel_stridePKfPfiii --------------------------
	.section	.nv.constant0._Z20stochk_kernel_stridePKfPfiii,"a",@progbits
	.sectionflags	@""
	.align	4
.nv.constant0._Z20stochk_kernel_stridePKfPfiii:
	.zero		924


//--------------------- .nv.constant0._Z17rsi_kernel_stridePKfPfiii --------------------------
	.section	.nv.constant0._Z17rsi_kernel_stridePKfPfiii,"a",@progbits
	.sectionflags	@""
	.align	4
.nv.constant0._Z17rsi_kernel_stridePKfPfiii:
	.zero		924


//--------------------- .nv.constant0._Z17ema_kernel_stridePKfPfiii --------------------------
	.section	.nv.constant0._Z17ema_kernel_stridePKfPfiii,"a",@progbits
	.sectionflags	@""
	.align	4
.nv.constant0._Z17ema_kernel_stridePKfPfiii:
	.zero		924


//--------------------- .nv.constant0._Z17sma_kernel_stridePKfPfiii --------------------------
	.section	.nv.constant0._Z17sma_kernel_stridePKfPfiii,"a",@progbits
	.sectionflags	@""
	.align	4
.nv.constant0._Z17sma_kernel_stridePKfPfiii:
	.zero		924


//--------------------- SYMBOLS --------------------------

	.type		.nv.reservedSmem.offset0,@object
	.size		.nv.reservedSmem.offset0,0x4
